//
// Generated by NVIDIA NVVM Compiler
//
// Compiler Build ID: CL-36424714
// Cuda compilation tools, release 13.0, V13.0.88
// Based on NVVM 20.0.0
//

.version 9.0
.target sm_100
.address_size 64

	// .globl	_Z16add_matrices_GPUPfS_S_i

.visible .entry _Z16add_matrices_GPUPfS_S_i(
	.param .u64 .ptr .align 1 _Z16add_matrices_GPUPfS_S_i_param_0,
	.param .u64 .ptr .align 1 _Z16add_matrices_GPUPfS_S_i_param_1,
	.param .u64 .ptr .align 1 _Z16add_matrices_GPUPfS_S_i_param_2,
	.param .u32 _Z16add_matrices_GPUPfS_S_i_param_3
)
{
	.reg .pred 	%p<5>;
	.reg .b32 	%r<21>;
	.reg .b32 	%f<4>;
	.reg .b64 	%rd<14>;

	ld.param.u64 	%rd5, [_Z16add_matrices_GPUPfS_S_i_param_0];
	ld.param.u64 	%rd6, [_Z16add_matrices_GPUPfS_S_i_param_1];
	ld.param.u64 	%rd7, [_Z16add_matrices_GPUPfS_S_i_param_2];
	ld.param.u32 	%r11, [_Z16add_matrices_GPUPfS_S_i_param_3];
	mov.u32 	%r12, %ctaid.x;
	mov.u32 	%r1, %ntid.x;
	mov.u32 	%r13, %tid.x;
	mad.lo.s32 	%r19, %r12, %r1, %r13;
	mov.u32 	%r14, %ctaid.y;
	mov.u32 	%r3, %ntid.y;
	mov.u32 	%r15, %tid.y;
	mad.lo.s32 	%r4, %r14, %r3, %r15;
	setp.ge.s32 	%p1, %r19, %r11;
	@%p1 bra 	$L__BB0_6;
	mov.u32 	%r16, %nctaid.y;
	add.s32 	%r5, %r3, %r16;
	mov.u32 	%r17, %nctaid.x;
	add.s32 	%r6, %r1, %r17;
	cvta.to.global.u64 	%rd1, %rd5;
	cvta.to.global.u64 	%rd2, %rd6;
	cvta.to.global.u64 	%rd3, %rd7;
$L__BB0_2:
	setp.ge.s32 	%p2, %r4, %r11;
	@%p2 bra 	$L__BB0_5;
	mul.lo.s32 	%r18, %r19, %r11;
	cvt.s64.s32 	%rd4, %r18;
	mov.u32 	%r20, %r4;
$L__BB0_4:
	cvt.s64.s32 	%rd8, %r20;
	add.s64 	%rd9, %rd8, %rd4;
	shl.b64 	%rd10, %rd9, 2;
	add.s64 	%rd11, %rd1, %rd10;
	ld.global.f32 	%f1, [%rd11];
	add.s64 	%rd12, %rd2, %rd10;
	ld.global.f32 	%f2, [%rd12];
	add.f32 	%f3, %f1, %f2;
	add.s64 	%rd13, %rd3, %rd10;
	st.global.f32 	[%rd13], %f3;
	add.s32 	%r20, %r5, %r20;
	setp.lt.s32 	%p3, %r20, %r11;
	@%p3 bra 	$L__BB0_4;
$L__BB0_5:
	add.s32 	%r19, %r6, %r19;
	setp.lt.s32 	%p4, %r19, %r11;
	@%p4 bra 	$L__BB0_2;
$L__BB0_6:
	ret;

}
	// .globl	_Z21multiple_matrices_GPUPfS_S_i
.visible .entry _Z21multiple_matrices_GPUPfS_S_i(
	.param .u64 .ptr .align 1 _Z21multiple_matrices_GPUPfS_S_i_param_0,
	.param .u64 .ptr .align 1 _Z21multiple_matrices_GPUPfS_S_i_param_1,
	.param .u64 .ptr .align 1 _Z21multiple_matrices_GPUPfS_S_i_param_2,
	.param .u32 _Z21multiple_matrices_GPUPfS_S_i_param_3
)
{
	.reg .pred 	%p<16>;
	.reg .b32 	%r<86>;
	.reg .b32 	%f<67>;
	.reg .b64 	%rd<95>;

	ld.param.u64 	%rd10, [_Z21multiple_matrices_GPUPfS_S_i_param_0];
	ld.param.u64 	%rd11, [_Z21multiple_matrices_GPUPfS_S_i_param_1];
	ld.param.u64 	%rd12, [_Z21multiple_matrices_GPUPfS_S_i_param_2];
	ld.param.u32 	%r46, [_Z21multiple_matrices_GPUPfS_S_i_param_3];
	cvta.to.global.u64 	%rd1, %rd11;
	cvta.to.global.u64 	%rd2, %rd10;
	cvta.to.global.u64 	%rd3, %rd12;
	mov.u32 	%r47, %ctaid.x;
	mov.u32 	%r48, %ntid.x;
	mov.u32 	%r49, %tid.x;
	mad.lo.s32 	%r70, %r47, %r48, %r49;
	mov.u32 	%r50, %ctaid.y;
	mov.u32 	%r51, %ntid.y;
	mov.u32 	%r52, %tid.y;
	mad.lo.s32 	%r2, %r50, %r51, %r52;
	mov.u32 	%r53, %nctaid.x;
	mul.lo.s32 	%r3, %r48, %r53;
	setp.ge.s32 	%p1, %r70, %r46;
	@%p1 bra 	$L__BB1_22;
	setp.gt.s32 	%p2, %r46, 0;
	@%p2 bra 	$L__BB1_2;
	bra.uni 	$L__BB1_18;
$L__BB1_2:
	and.b32  	%r4, %r46, 7;
	and.b32  	%r5, %r46, 2147483640;
	and.b32  	%r6, %r46, 1;
	neg.s32 	%r7, %r5;
	shl.b32 	%r8, %r46, 3;
	shl.b32 	%r9, %r46, 2;
	mul.lo.s32 	%r10, %r46, 5;
	mul.lo.s32 	%r11, %r46, 6;
	mul.lo.s32 	%r12, %r46, 7;
$L__BB1_3:
	setp.lt.s32 	%p6, %r2, %r46;
	@%p6 bra 	$L__BB1_5;
$L__BB1_4:
	add.s32 	%r70, %r70, %r3;
	setp.lt.s32 	%p15, %r70, %r46;
	@%p15 bra 	$L__BB1_3;
	bra.uni 	$L__BB1_22;
$L__BB1_5:
	mul.lo.s32 	%r56, %r70, %r46;
	cvt.s64.s32 	%rd4, %r56;
	shl.b64 	%rd17, %rd4, 2;
	add.s64 	%rd18, %rd2, %rd17;
	add.s64 	%rd6, %rd18, 16;
	mov.u32 	%r71, %r2;
$L__BB1_6:
	add.s32 	%r58, %r46, -1;
	setp.lt.u32 	%p7, %r58, 7;
	cvt.s64.s32 	%rd5, %r71;
	mov.f32 	%f66, 0f00000000;
	mov.b32 	%r82, 0;
	@%p7 bra 	$L__BB1_9;
	shl.b32 	%r78, %r46, 1;
	mul.lo.s32 	%r77, %r46, 3;
	mov.f32 	%f66, 0f00000000;
	mov.b32 	%r72, 0;
	mov.u64 	%rd94, %rd6;
	mov.u32 	%r73, %r12;
	mov.u32 	%r74, %r11;
	mov.u32 	%r75, %r10;
	mov.u32 	%r76, %r9;
	mov.u32 	%r79, %r46;
	mov.u32 	%r80, %r7;
$L__BB1_8:
	.pragma "nounroll";
	ld.global.f32 	%f16, [%rd94+-16];
	cvt.u64.u32 	%rd19, %r72;
	add.s64 	%rd20, %rd19, %rd5;
	shl.b64 	%rd21, %rd20, 2;
	add.s64 	%rd22, %rd1, %rd21;
	ld.global.f32 	%f17, [%rd22];
	fma.rn.f32 	%f18, %f16, %f17, %f66;
	ld.global.f32 	%f19, [%rd94+-12];
	cvt.u64.u32 	%rd23, %r79;
	add.s64 	%rd24, %rd23, %rd5;
	shl.b64 	%rd25, %rd24, 2;
	add.s64 	%rd26, %rd1, %rd25;
	ld.global.f32 	%f20, [%rd26];
	fma.rn.f32 	%f21, %f19, %f20, %f18;
	ld.global.f32 	%f22, [%rd94+-8];
	cvt.u64.u32 	%rd27, %r78;
	add.s64 	%rd28, %rd27, %rd5;
	shl.b64 	%rd29, %rd28, 2;
	add.s64 	%rd30, %rd1, %rd29;
	ld.global.f32 	%f23, [%rd30];
	fma.rn.f32 	%f24, %f22, %f23, %f21;
	ld.global.f32 	%f25, [%rd94+-4];
	cvt.u64.u32 	%rd31, %r77;
	add.s64 	%rd32, %rd31, %rd5;
	shl.b64 	%rd33, %rd32, 2;
	add.s64 	%rd34, %rd1, %rd33;
	ld.global.f32 	%f26, [%rd34];
	fma.rn.f32 	%f27, %f25, %f26, %f24;
	ld.global.f32 	%f28, [%rd94];
	cvt.u64.u32 	%rd35, %r76;
	add.s64 	%rd36, %rd35, %rd5;
	shl.b64 	%rd37, %rd36, 2;
	add.s64 	%rd38, %rd1, %rd37;
	ld.global.f32 	%f29, [%rd38];
	fma.rn.f32 	%f30, %f28, %f29, %f27;
	ld.global.f32 	%f31, [%rd94+4];
	cvt.u64.u32 	%rd39, %r75;
	add.s64 	%rd40, %rd39, %rd5;
	shl.b64 	%rd41, %rd40, 2;
	add.s64 	%rd42, %rd1, %rd41;
	ld.global.f32 	%f32, [%rd42];
	fma.rn.f32 	%f33, %f31, %f32, %f30;
	ld.global.f32 	%f34, [%rd94+8];
	cvt.u64.u32 	%rd43, %r74;
	add.s64 	%rd44, %rd43, %rd5;
	shl.b64 	%rd45, %rd44, 2;
	add.s64 	%rd46, %rd1, %rd45;
	ld.global.f32 	%f35, [%rd46];
	fma.rn.f32 	%f36, %f34, %f35, %f33;
	ld.global.f32 	%f37, [%rd94+12];
	cvt.u64.u32 	%rd47, %r73;
	add.s64 	%rd48, %rd47, %rd5;
	shl.b64 	%rd49, %rd48, 2;
	add.s64 	%rd50, %rd1, %rd49;
	ld.global.f32 	%f38, [%rd50];
	fma.rn.f32 	%f66, %f37, %f38, %f36;
	add.s32 	%r80, %r80, 8;
	add.s32 	%r79, %r79, %r8;
	add.s32 	%r78, %r78, %r8;
	add.s32 	%r77, %r77, %r8;
	add.s32 	%r76, %r76, %r8;
	add.s32 	%r75, %r75, %r8;
	add.s32 	%r74, %r74, %r8;
	add.s32 	%r73, %r73, %r8;
	add.s32 	%r72, %r72, %r8;
	add.s64 	%rd94, %rd94, 32;
	setp.ne.s32 	%p8, %r80, 0;
	mov.u32 	%r82, %r5;
	@%p8 bra 	$L__BB1_8;
$L__BB1_9:
	setp.eq.s32 	%p9, %r4, 0;
	@%p9 bra 	$L__BB1_17;
	add.s32 	%r60, %r4, -1;
	setp.lt.u32 	%p10, %r60, 3;
	@%p10 bra 	$L__BB1_12;
	cvt.u64.u32 	%rd51, %r82;
	add.s64 	%rd52, %rd51, %rd4;
	shl.b64 	%rd53, %rd52, 2;
	add.s64 	%rd54, %rd2, %rd53;
	ld.global.f32 	%f40, [%rd54];
	mul.lo.s32 	%r61, %r82, %r46;
	cvt.u64.u32 	%rd55, %r61;
	add.s64 	%rd56, %rd55, %rd5;
	shl.b64 	%rd57, %rd56, 2;
	add.s64 	%rd58, %rd1, %rd57;
	ld.global.f32 	%f41, [%rd58];
	fma.rn.f32 	%f42, %f40, %f41, %f66;
	ld.global.f32 	%f43, [%rd54+4];
	add.s32 	%r62, %r61, %r46;
	cvt.u64.u32 	%rd59, %r62;
	add.s64 	%rd60, %rd59, %rd5;
	shl.b64 	%rd61, %rd60, 2;
	add.s64 	%rd62, %rd1, %rd61;
	ld.global.f32 	%f44, [%rd62];
	fma.rn.f32 	%f45, %f43, %f44, %f42;
	ld.global.f32 	%f46, [%rd54+8];
	add.s32 	%r63, %r62, %r46;
	cvt.u64.u32 	%rd63, %r63;
	add.s64 	%rd64, %rd63, %rd5;
	shl.b64 	%rd65, %rd64, 2;
	add.s64 	%rd66, %rd1, %rd65;
	ld.global.f32 	%f47, [%rd66];
	fma.rn.f32 	%f48, %f46, %f47, %f45;
	ld.global.f32 	%f49, [%rd54+12];
	add.s32 	%r64, %r63, %r46;
	cvt.u64.u32 	%rd67, %r64;
	add.s64 	%rd68, %rd67, %rd5;
	shl.b64 	%rd69, %rd68, 2;
	add.s64 	%rd70, %rd1, %rd69;
	ld.global.f32 	%f50, [%rd70];
	fma.rn.f32 	%f66, %f49, %f50, %f48;
	add.s32 	%r82, %r82, 4;
$L__BB1_12:
	and.b32  	%r65, %r46, 3;
	setp.eq.s32 	%p11, %r65, 0;
	@%p11 bra 	$L__BB1_17;
	setp.eq.s32 	%p12, %r65, 1;
	@%p12 bra 	$L__BB1_15;
	cvt.u64.u32 	%rd71, %r82;
	add.s64 	%rd72, %rd71, %rd4;
	shl.b64 	%rd73, %rd72, 2;
	add.s64 	%rd74, %rd2, %rd73;
	ld.global.f32 	%f52, [%rd74];
	mul.lo.s32 	%r66, %r82, %r46;
	cvt.u64.u32 	%rd75, %r66;
	add.s64 	%rd76, %rd75, %rd5;
	shl.b64 	%rd77, %rd76, 2;
	add.s64 	%rd78, %rd1, %rd77;
	ld.global.f32 	%f53, [%rd78];
	fma.rn.f32 	%f54, %f52, %f53, %f66;
	ld.global.f32 	%f55, [%rd74+4];
	add.s32 	%r67, %r66, %r46;
	cvt.u64.u32 	%rd79, %r67;
	add.s64 	%rd80, %rd79, %rd5;
	shl.b64 	%rd81, %rd80, 2;
	add.s64 	%rd82, %rd1, %rd81;
	ld.global.f32 	%f56, [%rd82];
	fma.rn.f32 	%f66, %f55, %f56, %f54;
	add.s32 	%r82, %r82, 2;
$L__BB1_15:
	setp.eq.s32 	%p13, %r6, 0;
	@%p13 bra 	$L__BB1_17;
	cvt.u64.u32 	%rd83, %r82;
	add.s64 	%rd84, %rd83, %rd4;
	shl.b64 	%rd85, %rd84, 2;
	add.s64 	%rd86, %rd2, %rd85;
	ld.global.f32 	%f57, [%rd86];
	mul.lo.s32 	%r68, %r82, %r46;
	cvt.u64.u32 	%rd87, %r68;
	add.s64 	%rd88, %rd87, %rd5;
	shl.b64 	%rd89, %rd88, 2;
	add.s64 	%rd90, %rd1, %rd89;
	ld.global.f32 	%f58, [%rd90];
	fma.rn.f32 	%f66, %f57, %f58, %f66;
$L__BB1_17:
	cvt.u32.u64 	%r69, %rd5;
	add.s64 	%rd91, %rd5, %rd4;
	shl.b64 	%rd92, %rd91, 2;
	add.s64 	%rd93, %rd3, %rd92;
	st.global.f32 	[%rd93], %f66;
	add.s32 	%r71, %r69, %r3;
	setp.lt.s32 	%p14, %r71, %r46;
	@%p14 bra 	$L__BB1_6;
	bra.uni 	$L__BB1_4;
$L__BB1_18:
	setp.ge.s32 	%p3, %r2, %r46;
	@%p3 bra 	$L__BB1_21;
	mul.lo.s32 	%r54, %r70, %r46;
	cvt.s64.s32 	%rd9, %r54;
	mov.u32 	%r85, %r2;
$L__BB1_20:
	cvt.s64.s32 	%rd13, %r85;
	add.s64 	%rd14, %rd13, %rd9;
	shl.b64 	%rd15, %rd14, 2;
	add.s64 	%rd16, %rd3, %rd15;
	mov.b32 	%r55, 0;
	st.global.u32 	[%rd16], %r55;
	add.s32 	%r85, %r85, %r3;
	setp.lt.s32 	%p4, %r85, %r46;
	@%p4 bra 	$L__BB1_20;
$L__BB1_21:
	add.s32 	%r70, %r70, %r3;
	setp.lt.s32 	%p5, %r70, %r46;
	@%p5 bra 	$L__BB1_18;
$L__BB1_22:
	ret;

}
	// .globl	_Z20transpose_matrix_GPUPfi
.visible .entry _Z20transpose_matrix_GPUPfi(
	.param .u64 .ptr .align 1 _Z20transpose_matrix_GPUPfi_param_0,
	.param .u32 _Z20transpose_matrix_GPUPfi_param_1
)
{
	.reg .pred 	%p<5>;
	.reg .b32 	%r<24>;
	.reg .b32 	%f<3>;
	.reg .b64 	%rd<13>;

	ld.param.u64 	%rd4, [_Z20transpose_matrix_GPUPfi_param_0];
	ld.param.u32 	%r12, [_Z20transpose_matrix_GPUPfi_param_1];
	mov.u32 	%r13, %ctaid.x;
	mov.u32 	%r14, %ntid.x;
	mov.u32 	%r15, %tid.x;
	mad.lo.s32 	%r21, %r13, %r14, %r15;
	mov.u32 	%r16, %ctaid.y;
	mov.u32 	%r17, %ntid.y;
	mov.u32 	%r18, %tid.y;
	mad.lo.s32 	%r2, %r16, %r17, %r18;
	mov.u32 	%r19, %nctaid.x;
	mul.lo.s32 	%r3, %r14, %r19;
	setp.ge.s32 	%p1, %r21, %r12;
	@%p1 bra 	$L__BB2_6;
	cvta.to.global.u64 	%rd1, %rd4;
	mul.lo.s32 	%r4, %r12, %r2;
	mul.lo.s32 	%r5, %r3, %r12;
$L__BB2_2:
	setp.ge.s32 	%p2, %r2, %r21;
	@%p2 bra 	$L__BB2_5;
	mul.lo.s32 	%r20, %r21, %r12;
	cvt.s64.s32 	%rd2, %r20;
	cvt.s64.s32 	%rd3, %r21;
	mov.u32 	%r22, %r4;
	mov.u32 	%r23, %r2;
$L__BB2_4:
	cvt.s64.s32 	%rd5, %r23;
	add.s64 	%rd6, %rd2, %rd5;
	shl.b64 	%rd7, %rd6, 2;
	add.s64 	%rd8, %rd1, %rd7;
	ld.global.f32 	%f1, [%rd8];
	cvt.s64.s32 	%rd9, %r22;
	add.s64 	%rd10, %rd9, %rd3;
	shl.b64 	%rd11, %rd10, 2;
	add.s64 	%rd12, %rd1, %rd11;
	ld.global.f32 	%f2, [%rd12];
	st.global.f32 	[%rd8], %f2;
	st.global.f32 	[%rd12], %f1;
	add.s32 	%r23, %r23, %r3;
	add.s32 	%r22, %r22, %r5;
	setp.lt.s32 	%p3, %r23, %r21;
	@%p3 bra 	$L__BB2_4;
$L__BB2_5:
	add.s32 	%r21, %r21, %r3;
	setp.lt.s32 	%p4, %r21, %r12;
	@%p4 bra 	$L__BB2_2;
$L__BB2_6:
	ret;

}
	// .globl	_Z25transpose_copy_matrix_GPUPfS_i
.visible .entry _Z25transpose_copy_matrix_GPUPfS_i(
	.param .u64 .ptr .align 1 _Z25transpose_copy_matrix_GPUPfS_i_param_0,
	.param .u64 .ptr .align 1 _Z25transpose_copy_matrix_GPUPfS_i_param_1,
	.param .u32 _Z25transpose_copy_matrix_GPUPfS_i_param_2
)
{
	.reg .pred 	%p<10>;
	.reg .b32 	%r<43>;
	.reg .b32 	%f<8>;
	.reg .b64 	%rd<63>;

	ld.param.u64 	%rd9, [_Z25transpose_copy_matrix_GPUPfS_i_param_0];
	ld.param.u64 	%rd10, [_Z25transpose_copy_matrix_GPUPfS_i_param_1];
	ld.param.u32 	%r16, [_Z25transpose_copy_matrix_GPUPfS_i_param_2];
	cvta.to.global.u64 	%rd1, %rd10;
	cvta.to.global.u64 	%rd2, %rd9;
	mov.u32 	%r17, %ctaid.x;
	mov.u32 	%r1, %ntid.x;
	mov.u32 	%r18, %tid.x;
	mad.lo.s32 	%r40, %r17, %r1, %r18;
	mov.u32 	%r19, %ctaid.y;
	mov.u32 	%r20, %ntid.y;
	mov.u32 	%r21, %tid.y;
	mad.lo.s32 	%r3, %r19, %r20, %r21;
	mov.u32 	%r22, %nctaid.y;
	mul.lo.s32 	%r4, %r20, %r22;
	setp.ge.s32 	%p1, %r40, %r16;
	@%p1 bra 	$L__BB3_10;
	add.s32 	%r5, %r3, %r4;
	max.s32 	%r23, %r16, %r5;
	setp.lt.s32 	%p2, %r5, %r16;
	selp.u32 	%r24, 1, 0, %p2;
	add.s32 	%r25, %r5, %r24;
	sub.s32 	%r26, %r23, %r25;
	div.u32 	%r27, %r26, %r4;
	add.s32 	%r6, %r27, %r24;
	and.b32  	%r7, %r6, 3;
	mul.lo.s32 	%r28, %r3, %r16;
	cvt.s64.s32 	%rd3, %r28;
	mul.lo.s32 	%r29, %r5, %r16;
	cvt.s64.s32 	%rd4, %r29;
	add.s32 	%r8, %r5, %r4;
	mul.lo.s32 	%r30, %r8, %r16;
	cvt.s64.s32 	%rd5, %r30;
	cvt.u64.u32 	%rd6, %r8;
	add.s32 	%r9, %r8, %r4;
	mov.u32 	%r31, %nctaid.x;
	mul.lo.s32 	%r10, %r1, %r31;
$L__BB3_2:
	setp.ge.s32 	%p3, %r3, %r16;
	@%p3 bra 	$L__BB3_9;
	setp.eq.s32 	%p4, %r7, 3;
	cvt.s64.s32 	%rd7, %r40;
	mul.lo.s32 	%r32, %r40, %r16;
	cvt.s64.s32 	%rd8, %r32;
	mov.u32 	%r41, %r3;
	@%p4 bra 	$L__BB3_7;
	setp.eq.s32 	%p5, %r7, 0;
	add.s64 	%rd11, %rd3, %rd7;
	shl.b64 	%rd12, %rd11, 2;
	add.s64 	%rd13, %rd2, %rd12;
	ld.global.f32 	%f1, [%rd13];
	cvt.u64.u32 	%rd14, %r3;
	add.s64 	%rd15, %rd14, %rd8;
	shl.b64 	%rd16, %rd15, 2;
	add.s64 	%rd17, %rd1, %rd16;
	st.global.f32 	[%rd17], %f1;
	mov.u32 	%r41, %r5;
	@%p5 bra 	$L__BB3_7;
	setp.eq.s32 	%p6, %r7, 1;
	add.s64 	%rd18, %rd4, %rd7;
	shl.b64 	%rd19, %rd18, 2;
	add.s64 	%rd20, %rd2, %rd19;
	ld.global.f32 	%f2, [%rd20];
	cvt.u64.u32 	%rd21, %r5;
	add.s64 	%rd22, %rd21, %rd8;
	shl.b64 	%rd23, %rd22, 2;
	add.s64 	%rd24, %rd1, %rd23;
	st.global.f32 	[%rd24], %f2;
	mov.u32 	%r41, %r8;
	@%p6 bra 	$L__BB3_7;
	add.s64 	%rd25, %rd5, %rd7;
	shl.b64 	%rd26, %rd25, 2;
	add.s64 	%rd27, %rd2, %rd26;
	ld.global.f32 	%f3, [%rd27];
	add.s64 	%rd28, %rd6, %rd8;
	shl.b64 	%rd29, %rd28, 2;
	add.s64 	%rd30, %rd1, %rd29;
	st.global.f32 	[%rd30], %f3;
	mov.u32 	%r41, %r9;
$L__BB3_7:
	setp.lt.u32 	%p7, %r6, 3;
	@%p7 bra 	$L__BB3_9;
$L__BB3_8:
	mul.lo.s32 	%r33, %r41, %r16;
	cvt.s64.s32 	%rd31, %r33;
	add.s64 	%rd32, %rd31, %rd7;
	shl.b64 	%rd33, %rd32, 2;
	add.s64 	%rd34, %rd2, %rd33;
	ld.global.f32 	%f4, [%rd34];
	cvt.u64.u32 	%rd35, %r41;
	add.s64 	%rd36, %rd35, %rd8;
	shl.b64 	%rd37, %rd36, 2;
	add.s64 	%rd38, %rd1, %rd37;
	st.global.f32 	[%rd38], %f4;
	add.s32 	%r34, %r41, %r4;
	mul.lo.s32 	%r35, %r34, %r16;
	cvt.s64.s32 	%rd39, %r35;
	add.s64 	%rd40, %rd39, %rd7;
	shl.b64 	%rd41, %rd40, 2;
	add.s64 	%rd42, %rd2, %rd41;
	ld.global.f32 	%f5, [%rd42];
	cvt.u64.u32 	%rd43, %r34;
	add.s64 	%rd44, %rd43, %rd8;
	shl.b64 	%rd45, %rd44, 2;
	add.s64 	%rd46, %rd1, %rd45;
	st.global.f32 	[%rd46], %f5;
	add.s32 	%r36, %r34, %r4;
	mul.lo.s32 	%r37, %r36, %r16;
	cvt.s64.s32 	%rd47, %r37;
	add.s64 	%rd48, %rd47, %rd7;
	shl.b64 	%rd49, %rd48, 2;
	add.s64 	%rd50, %rd2, %rd49;
	ld.global.f32 	%f6, [%rd50];
	cvt.u64.u32 	%rd51, %r36;
	add.s64 	%rd52, %rd51, %rd8;
	shl.b64 	%rd53, %rd52, 2;
	add.s64 	%rd54, %rd1, %rd53;
	st.global.f32 	[%rd54], %f6;
	add.s32 	%r38, %r36, %r4;
	mul.lo.s32 	%r39, %r38, %r16;
	cvt.s64.s32 	%rd55, %r39;
	add.s64 	%rd56, %rd55, %rd7;
	shl.b64 	%rd57, %rd56, 2;
	add.s64 	%rd58, %rd2, %rd57;
	ld.global.f32 	%f7, [%rd58];
	cvt.u64.u32 	%rd59, %r38;
	add.s64 	%rd60, %rd59, %rd8;
	shl.b64 	%rd61, %rd60, 2;
	add.s64 	%rd62, %rd1, %rd61;
	st.global.f32 	[%rd62], %f7;
	add.s32 	%r41, %r38, %r4;
	setp.lt.s32 	%p8, %r41, %r16;
	@%p8 bra 	$L__BB3_8;
$L__BB3_9:
	add.s32 	%r40, %r40, %r10;
	setp.lt.s32 	%p9, %r40, %r16;
	@%p9 bra 	$L__BB3_2;
$L__BB3_10:
	ret;

}
	// .globl	_Z13add_three_GPUPfS_S_S_i
.visible .entry _Z13add_three_GPUPfS_S_S_i(
	.param .u64 .ptr .align 1 _Z13add_three_GPUPfS_S_S_i_param_0,
	.param .u64 .ptr .align 1 _Z13add_three_GPUPfS_S_S_i_param_1,
	.param .u64 .ptr .align 1 _Z13add_three_GPUPfS_S_S_i_param_2,
	.param .u64 .ptr .align 1 _Z13add_three_GPUPfS_S_S_i_param_3,
	.param .u32 _Z13add_three_GPUPfS_S_S_i_param_4
)
{
	.reg .pred 	%p<5>;
	.reg .b32 	%r<21>;
	.reg .b32 	%f<6>;
	.reg .b64 	%rd<17>;

	ld.param.u64 	%rd6, [_Z13add_three_GPUPfS_S_S_i_param_0];
	ld.param.u64 	%rd7, [_Z13add_three_GPUPfS_S_S_i_param_1];
	ld.param.u64 	%rd8, [_Z13add_three_GPUPfS_S_S_i_param_2];
	ld.param.u64 	%rd9, [_Z13add_three_GPUPfS_S_S_i_param_3];
	ld.param.u32 	%r11, [_Z13add_three_GPUPfS_S_S_i_param_4];
	mov.u32 	%r12, %ctaid.x;
	mov.u32 	%r1, %ntid.x;
	mov.u32 	%r13, %tid.x;
	mad.lo.s32 	%r19, %r12, %r1, %r13;
	mov.u32 	%r14, %ctaid.y;
	mov.u32 	%r3, %ntid.y;
	mov.u32 	%r15, %tid.y;
	mad.lo.s32 	%r4, %r14, %r3, %r15;
	setp.ge.s32 	%p1, %r19, %r11;
	@%p1 bra 	$L__BB4_6;
	mov.u32 	%r16, %nctaid.y;
	add.s32 	%r5, %r3, %r16;
	mov.u32 	%r17, %nctaid.x;
	add.s32 	%r6, %r1, %r17;
	cvta.to.global.u64 	%rd1, %rd6;
	cvta.to.global.u64 	%rd2, %rd7;
	cvta.to.global.u64 	%rd3, %rd8;
	cvta.to.global.u64 	%rd4, %rd9;
$L__BB4_2:
	setp.ge.s32 	%p2, %r4, %r11;
	@%p2 bra 	$L__BB4_5;
	mul.lo.s32 	%r18, %r19, %r11;
	cvt.s64.s32 	%rd5, %r18;
	mov.u32 	%r20, %r4;
$L__BB4_4:
	cvt.s64.s32 	%rd10, %r20;
	add.s64 	%rd11, %rd10, %rd5;
	shl.b64 	%rd12, %rd11, 2;
	add.s64 	%rd13, %rd1, %rd12;
	ld.global.f32 	%f1, [%rd13];
	add.s64 	%rd14, %rd2, %rd12;
	ld.global.f32 	%f2, [%rd14];
	add.f32 	%f3, %f1, %f2;
	add.s64 	%rd15, %rd3, %rd12;
	ld.global.f32 	%f4, [%rd15];
	add.f32 	%f5, %f3, %f4;
	add.s64 	%rd16, %rd4, %rd12;
	st.global.f32 	[%rd16], %f5;
	add.s32 	%r20, %r5, %r20;
	setp.lt.s32 	%p3, %r20, %r11;
	@%p3 bra 	$L__BB4_4;
$L__BB4_5:
	add.s32 	%r19, %r6, %r19;
	setp.lt.s32 	%p4, %r19, %r11;
	@%p4 bra 	$L__BB4_2;
$L__BB4_6:
	ret;

}
	// .globl	_Z24multiple_matrices_sharedPfS_S_ii
.visible .entry _Z24multiple_matrices_sharedPfS_S_ii(
	.param .u64 .ptr .align 1 _Z24multiple_matrices_sharedPfS_S_ii_param_0,
	.param .u64 .ptr .align 1 _Z24multiple_matrices_sharedPfS_S_ii_param_1,
	.param .u64 .ptr .align 1 _Z24multiple_matrices_sharedPfS_S_ii_param_2,
	.param .u32 _Z24multiple_matrices_sharedPfS_S_ii_param_3,
	.param .u32 _Z24multiple_matrices_sharedPfS_S_ii_param_4
)
{


	ret;

}


// ===== COMPILED SASS (sm_100) =====

	.target	sm_100

	.elftype	@"ET_EXEC"


//--------------------- .note.nv.tkinfo           --------------------------
	.section	.note.nv.tkinfo,"",@"SHT_NOTE"
	.sectionflags	@"SHF_NOTE_NV_TKINFO"
	.tkinfo
        /*0018*/ 	.word	0x00000002
        /*0030*/ 	.string	""
        /*0030*/ 	.string	"ptxas"
        /*0030*/ 	.string	"Cuda compilation tools, release 13.0, V13.0.88"
        /*0030*/ 	.string	"Build cuda_13.0.r13.0/compiler.36424714_0"
        /*0030*/ 	.string	"-arch sm_100 -m 64 "



//--------------------- .note.nv.cuinfo           --------------------------
	.section	.note.nv.cuinfo,"",@"SHT_NOTE"
	.sectionflags	@"SHF_NOTE_NV_CUINFO"
        /*0018*/ 	.short	0x0002
        /*001a*/ 	.short	0x0064
        /*001c*/ 	.short	0x0082
	.zero		2


//--------------------- .nv.info                  --------------------------
	.section	.nv.info,"",@"SHT_CUDA_INFO"
	.align	4


	//----- nvinfo : EIATTR_REGCOUNT
	.align		4
        /*0000*/ 	.byte	0x04, 0x2f
        /*0002*/ 	.short	(.L_1 - .L_0)
	.align		4
.L_0:
        /*0004*/ 	.word	index@(_Z16add_matrices_GPUPfS_S_i)
        /*0008*/ 	.word	0x00000016


	//----- nvinfo : EIATTR_FRAME_SIZE
	.align		4
.L_1:
        /*000c*/ 	.byte	0x04, 0x11
        /*000e*/ 	.short	(.L_3 - .L_2)
	.align		4
.L_2:
        /*0010*/ 	.word	index@(_Z16add_matrices_GPUPfS_S_i)
        /*0014*/ 	.word	0x00000000


	//----- nvinfo : EIATTR_REGCOUNT
	.align		4
.L_3:
        /*0018*/ 	.byte	0x04, 0x2f
        /*001a*/ 	.short	(.L_5 - .L_4)
	.align		4
.L_4:
        /*001c*/ 	.word	index@(_Z21multiple_matrices_GPUPfS_S_i)
        /*0020*/ 	.word	0x00000020


	//----- nvinfo : EIATTR_FRAME_SIZE
	.align		4
.L_5:
        /*0024*/ 	.byte	0x04, 0x11
        /*0026*/ 	.short	(.L_7 - .L_6)
	.align		4
.L_6:
        /*0028*/ 	.word	index@(_Z21multiple_matrices_GPUPfS_S_i)
        /*002c*/ 	.word	0x00000000


	//----- nvinfo : EIATTR_REGCOUNT
	.align		4
.L_7:
        /*0030*/ 	.byte	0x04, 0x2f
        /*0032*/ 	.short	(.L_9 - .L_8)
	.align		4
.L_8:
        /*0034*/ 	.word	index@(_Z20transpose_matrix_GPUPfi)
        /*0038*/ 	.word	0x00000015


	//----- nvinfo : EIATTR_FRAME_SIZE
	.align		4
.L_9:
        /*003c*/ 	.byte	0x04, 0x11
        /*003e*/ 	.short	(.L_11 - .L_10)
	.align		4
.L_10:
        /*0040*/ 	.word	index@(_Z20transpose_matrix_GPUPfi)
        /*0044*/ 	.word	0x00000000


	//----- nvinfo : EIATTR_REGCOUNT
	.align		4
.L_11:
        /*0048*/ 	.byte	0x04, 0x2f
        /*004a*/ 	.short	(.L_13 - .L_12)
	.align		4
.L_12:
        /*004c*/ 	.word	index@(_Z25transpose_copy_matrix_GPUPfS_i)
        /*0050*/ 	.word	0x00000020


	//----- nvinfo : EIATTR_FRAME_SIZE
	.align		4
.L_13:
        /*0054*/ 	.byte	0x04, 0x11
        /*0056*/ 	.short	(.L_15 - .L_14)
	.align		4
.L_14:
        /*0058*/ 	.word	index@(_Z25transpose_copy_matrix_GPUPfS_i)
        /*005c*/ 	.word	0x00000000


	//----- nvinfo : EIATTR_REGCOUNT
	.align		4
.L_15:
        /*0060*/ 	.byte	0x04, 0x2f
        /*0062*/ 	.short	(.L_17 - .L_16)
	.align		4
.L_16:
        /*0064*/ 	.word	index@(_Z13add_three_GPUPfS_S_S_i)
        /*0068*/ 	.word	0x00000018


	//----- nvinfo : EIATTR_FRAME_SIZE
	.align		4
.L_17:
        /*006c*/ 	.byte	0x04, 0x11
        /*006e*/ 	.short	(.L_19 - .L_18)
	.align		4
.L_18:
        /*0070*/ 	.word	index@(_Z13add_three_GPUPfS_S_S_i)
        /*0074*/ 	.word	0x00000000


	//----- nvinfo : EIATTR_REGCOUNT
	.align		4
.L_19:
        /*0078*/ 	.byte	0x04, 0x2f
        /*007a*/ 	.short	(.L_21 - .L_20)
	.align		4
.L_20:
        /*007c*/ 	.word	index@(_Z24multiple_matrices_sharedPfS_S_ii)
        /*0080*/ 	.word	0x00000004


	//----- nvinfo : EIATTR_FRAME_SIZE
	.align		4
.L_21:
        /*0084*/ 	.byte	0x04, 0x11
        /*0086*/ 	.short	(.L_23 - .L_22)
	.align		4
.L_22:
        /*0088*/ 	.word	index@(_Z24multiple_matrices_sharedPfS_S_ii)
        /*008c*/ 	.word	0x00000000


	//----- nvinfo : EIATTR_MIN_STACK_SIZE
	.align		4
.L_23:
        /*0090*/ 	.byte	0x04, 0x12
        /*0092*/ 	.short	(.L_25 - .L_24)
	.align		4
.L_24:
        /*0094*/ 	.word	index@(_Z24multiple_matrices_sharedPfS_S_ii)
        /*0098*/ 	.word	0x00000000


	//----- nvinfo : EIATTR_MIN_STACK_SIZE
	.align		4
.L_25:
        /*009c*/ 	.byte	0x04, 0x12
        /*009e*/ 	.short	(.L_27 - .L_26)
	.align		4
.L_26:
        /*00a0*/ 	.word	index@(_Z13add_three_GPUPfS_S_S_i)
        /*00a4*/ 	.word	0x00000000


	//----- nvinfo : EIATTR_MIN_STACK_SIZE
	.align		4
.L_27:
        /*00a8*/ 	.byte	0x04, 0x12
        /*00aa*/ 	.short	(.L_29 - .L_28)
	.align		4
.L_28:
        /*00ac*/ 	.word	index@(_Z25transpose_copy_matrix_GPUPfS_i)
        /*00b0*/ 	.word	0x00000000


	//----- nvinfo : EIATTR_MIN_STACK_SIZE
	.align		4
.L_29:
        /*00b4*/ 	.byte	0x04, 0x12
        /*00b6*/ 	.short	(.L_31 - .L_30)
	.align		4
.L_30:
        /*00b8*/ 	.word	index@(_Z20transpose_matrix_GPUPfi)
        /*00bc*/ 	.word	0x00000000


	//----- nvinfo : EIATTR_MIN_STACK_SIZE
	.align		4
.L_31:
        /*00c0*/ 	.byte	0x04, 0x12
        /*00c2*/ 	.short	(.L_33 - .L_32)
	.align		4
.L_32:
        /*00c4*/ 	.word	index@(_Z21multiple_matrices_GPUPfS_S_i)
        /*00c8*/ 	.word	0x00000000


	//----- nvinfo : EIATTR_MIN_STACK_SIZE
	.align		4
.L_33:
        /*00cc*/ 	.byte	0x04, 0x12
        /*00ce*/ 	.short	(.L_35 - .L_34)
	.align		4
.L_34:
        /*00d0*/ 	.word	index@(_Z16add_matrices_GPUPfS_S_i)
        /*00d4*/ 	.word	0x00000000
.L_35:


//--------------------- .nv.compat                --------------------------
	.section	.nv.compat,"",@"SHT_CUDA_COMPAT_INFO"
	.align	4
        /*0000*/ 	.byte	0x02, 0x09, 0x00, 0x00, 0x02, 0x02, 0x01, 0x00, 0x02, 0x05, 0x05, 0x00, 0x03, 0x07, 0x01, 0x01
        /*0010*/ 	.byte	0x02, 0x03, 0x00, 0x00, 0x02, 0x06, 0x01, 0x00, 0x04, 0x0b, 0x08, 0x00, 0x09, 0x00, 0x00, 0x00
        /*0020*/ 	.byte	0x00, 0x00, 0x00, 0x00


//--------------------- .nv.info._Z24multiple_matrices_sharedPfS_S_ii --------------------------
	.section	.nv.info._Z24multiple_matrices_sharedPfS_S_ii,"",@"SHT_CUDA_INFO"
	.sectionflags	@""
	.align	4


	//----- nvinfo : EIATTR_CUDA_API_VERSION
	.align		4
        /*0000*/ 	.byte	0x04, 0x37
        /*0002*/ 	.short	(.L_37 - .L_36)
.L_36:
        /*0004*/ 	.word	0x00000082


	//----- nvinfo : EIATTR_KPARAM_INFO
	.align		4
.L_37:
        /*0008*/ 	.byte	0x04, 0x17
        /*000a*/ 	.short	(.L_39 - .L_38)
.L_38:
        /*000c*/ 	.word	0x00000000
        /*0010*/ 	.short	0x0004
        /*0012*/ 	.short	0x001c
        /*0014*/ 	.byte	0x00, 0xf0, 0x11, 0x00


	//----- nvinfo : EIATTR_KPARAM_INFO
	.align		4
.L_39:
        /*0018*/ 	.byte	0x04, 0x17
        /*001a*/ 	.short	(.L_41 - .L_40)
.L_40:
        /*001c*/ 	.word	0x00000000
        /*0020*/ 	.short	0x0003
        /*0022*/ 	.short	0x0018
        /*0024*/ 	.byte	0x00, 0xf0, 0x11, 0x00


	//----- nvinfo : EIATTR_KPARAM_INFO
	.align		4
.L_41:
        /*0028*/ 	.byte	0x04, 0x17
        /*002a*/ 	.short	(.L_43 - .L_42)
.L_42:
        /*002c*/ 	.word	0x00000000
        /*0030*/ 	.short	0x0002
        /*0032*/ 	.short	0x0010
        /*0034*/ 	.byte	0x00, 0xf5, 0x21, 0x00


	//----- nvinfo : EIATTR_KPARAM_INFO
	.align		4
.L_43:
        /*0038*/ 	.byte	0x04, 0x17
        /*003a*/ 	.short	(.L_45 - .L_44)
.L_44:
        /*003c*/ 	.word	0x00000000
        /*0040*/ 	.short	0x0001
        /*0042*/ 	.short	0x0008
        /*0044*/ 	.byte	0x00, 0xf5, 0x21, 0x00


	//----- nvinfo : EIATTR_KPARAM_INFO
	.align		4
.L_45:
        /*0048*/ 	.byte	0x04, 0x17
        /*004a*/ 	.short	(.L_47 - .L_46)
.L_46:
        /*004c*/ 	.word	0x00000000
        /*0050*/ 	.short	0x0000
        /*0052*/ 	.short	0x0000
        /*0054*/ 	.byte	0x00, 0xf5, 0x21, 0x00


	//----- nvinfo : EIATTR_SPARSE_MMA_MASK
	.align		4
.L_47:
        /*0058*/ 	.byte	0x03, 0x50
        /*005a*/ 	.short	0x0000


	//----- nvinfo : EIATTR_MAXREG_COUNT
	.align		4
        /*005c*/ 	.byte	0x03, 0x1b
        /*005e*/ 	.short	0x00ff


	//----- nvinfo : EIATTR_MERCURY_ISA_VERSION
	.align		4
        /*0060*/ 	.byte	0x03, 0x5f
        /*0062*/ 	.short	0x0101


	//----- nvinfo : EIATTR_VRC_CTA_INIT_COUNT
	.align		4
        /*0064*/ 	.byte	0x02, 0x4a
	.zero		1
	.zero		1


	//----- nvinfo : EIATTR_EXIT_INSTR_OFFSETS
	.align		4
        /*0068*/ 	.byte	0x04, 0x1c
        /*006a*/ 	.short	(.L_49 - .L_48)


	//   ....[0]....
.L_48:
        /*006c*/ 	.word	0x00000010


	//----- nvinfo : EIATTR_CBANK_PARAM_SIZE
	.align		4
.L_49:
        /*0070*/ 	.byte	0x03, 0x19
        /*0072*/ 	.short	0x0020


	//----- nvinfo : EIATTR_PARAM_CBANK
	.align		4
        /*0074*/ 	.byte	0x04, 0x0a
        /*0076*/ 	.short	(.L_51 - .L_50)
	.align		4
.L_50:
        /*0078*/ 	.word	index@(.nv.constant0._Z24multiple_matrices_sharedPfS_S_ii)
        /*007c*/ 	.short	0x0380
        /*007e*/ 	.short	0x0020


	//----- nvinfo : EIATTR_SW_WAR
	.align		4
.L_51:
        /*0080*/ 	.byte	0x04, 0x36
        /*0082*/ 	.short	(.L_53 - .L_52)
.L_52:
        /*0084*/ 	.word	0x00000008
.L_53:


//--------------------- .nv.info._Z13add_three_GPUPfS_S_S_i --------------------------
	.section	.nv.info._Z13add_three_GPUPfS_S_S_i,"",@"SHT_CUDA_INFO"
	.sectionflags	@""
	.align	4


	//----- nvinfo : EIATTR_CUDA_API_VERSION
	.align		4
        /*0000*/ 	.byte	0x04, 0x37
        /*0002*/ 	.short	(.L_55 - .L_54)
.L_54:
        /*0004*/ 	.word	0x00000082


	//----- nvinfo : EIATTR_KPARAM_INFO
	.align		4
.L_55:
        /*0008*/ 	.byte	0x04, 0x17
        /*000a*/ 	.short	(.L_57 - .L_56)
.L_56:
        /*000c*/ 	.word	0x00000000
        /*0010*/ 	.short	0x0004
        /*0012*/ 	.short	0x0020
        /*0014*/ 	.byte	0x00, 0xf0, 0x11, 0x00


	//----- nvinfo : EIATTR_KPARAM_INFO
	.align		4
.L_57:
        /*0018*/ 	.byte	0x04, 0x17
        /*001a*/ 	.short	(.L_59 - .L_58)
.L_58:
        /*001c*/ 	.word	0x00000000
        /*0020*/ 	.short	0x0003
        /*0022*/ 	.short	0x0018
        /*0024*/ 	.byte	0x00, 0xf5, 0x21, 0x00


	//----- nvinfo : EIATTR_KPARAM_INFO
	.align		4
.L_59:
        /*0028*/ 	.byte	0x04, 0x17
        /*002a*/ 	.short	(.L_61 - .L_60)
.L_60:
        /*002c*/ 	.word	0x00000000
        /*0030*/ 	.short	0x0002
        /*0032*/ 	.short	0x0010
        /*0034*/ 	.byte	0x00, 0xf5, 0x21, 0x00


	//----- nvinfo : EIATTR_KPARAM_INFO
	.align		4
.L_61:
        /*0038*/ 	.byte	0x04, 0x17
        /*003a*/ 	.short	(.L_63 - .L_62)
.L_62:
        /*003c*/ 	.word	0x00000000
        /*0040*/ 	.short	0x0001
        /*0042*/ 	.short	0x0008
        /*0044*/ 	.byte	0x00, 0xf5, 0x21, 0x00


	//----- nvinfo : EIATTR_KPARAM_INFO
	.align		4
.L_63:
        /*0048*/ 	.byte	0x04, 0x17
        /*004a*/ 	.short	(.L_65 - .L_64)
.L_64:
        /*004c*/ 	.word	0x00000000
        /*0050*/ 	.short	0x0000
        /*0052*/ 	.short	0x0000
        /*0054*/ 	.byte	0x00, 0xf5, 0x21, 0x00


	//----- nvinfo : EIATTR_SPARSE_MMA_MASK
	.align		4
.L_65:
        /*0058*/ 	.byte	0x03, 0x50
        /*005a*/ 	.short	0x0000


	//----- nvinfo : EIATTR_MAXREG_COUNT
	.align		4
        /*005c*/ 	.byte	0x03, 0x1b
        /*005e*/ 	.short	0x00ff


	//----- nvinfo : EIATTR_MERCURY_ISA_VERSION
	.align		4
        /*0060*/ 	.byte	0x03, 0x5f
        /*0062*/ 	.short	0x0101


	//----- nvinfo : EIATTR_VRC_CTA_INIT_COUNT
	.align		4
        /*0064*/ 	.byte	0x02, 0x4a
	.zero		1
	.zero		1


	//----- nvinfo : EIATTR_EXIT_INSTR_OFFSETS
	.align		4
        /*0068*/ 	.byte	0x04, 0x1c
        /*006a*/ 	.short	(.L_67 - .L_66)


	//   ....[0]....
.L_66:
        /*006c*/ 	.word	0x000000b0


	//   ....[1]....
        /*0070*/ 	.word	0x00000330


	//----- nvinfo : EIATTR_CRS_STACK_SIZE
	.align		4
.L_67:
        /*0074*/ 	.byte	0x04, 0x1e
        /*0076*/ 	.short	(.L_69 - .L_68)
.L_68:
        /*0078*/ 	.word	0x00000000


	//----- nvinfo : EIATTR_CBANK_PARAM_SIZE
	.align		4
.L_69:
        /*007c*/ 	.byte	0x03, 0x19
        /*007e*/ 	.short	0x0024


	//----- nvinfo : EIATTR_PARAM_CBANK
	.align		4
        /*0080*/ 	.byte	0x04, 0x0a
        /*0082*/ 	.short	(.L_71 - .L_70)
	.align		4
.L_70:
        /*0084*/ 	.word	index@(.nv.constant0._Z13add_three_GPUPfS_S_S_i)
        /*0088*/ 	.short	0x0380
        /*008a*/ 	.short	0x0024


	//----- nvinfo : EIATTR_SW_WAR
	.align		4
.L_71:
        /*008c*/ 	.byte	0x04, 0x36
        /*008e*/ 	.short	(.L_73 - .L_72)
.L_72:
        /*0090*/ 	.word	0x00000008
.L_73:


//--------------------- .nv.info._Z25transpose_copy_matrix_GPUPfS_i --------------------------
	.section	.nv.info._Z25transpose_copy_matrix_GPUPfS_i,"",@"SHT_CUDA_INFO"
	.sectionflags	@""
	.align	4


	//----- nvinfo : EIATTR_CUDA_API_VERSION
	.align		4
        /*0000*/ 	.byte	0x04, 0x37
        /*0002*/ 	.short	(.L_75 - .L_74)
.L_74:
        /*0004*/ 	.word	0x00000082


	//----- nvinfo : EIATTR_KPARAM_INFO
	.align		4
.L_75:
        /*0008*/ 	.byte	0x04, 0x17
        /*000a*/ 	.short	(.L_77 - .L_76)
.L_76:
        /*000c*/ 	.word	0x00000000
        /*0010*/ 	.short	0x0002
        /*0012*/ 	.short	0x0010
        /*0014*/ 	.byte	0x00, 0xf0, 0x11, 0x00


	//----- nvinfo : EIATTR_KPARAM_INFO
	.align		4
.L_77:
        /*0018*/ 	.byte	0x04, 0x17
        /*001a*/ 	.short	(.L_79 - .L_78)
.L_78:
        /*001c*/ 	.word	0x00000000
        /*0020*/ 	.short	0x0001
        /*0022*/ 	.short	0x0008
        /*0024*/ 	.byte	0x00, 0xf5, 0x21, 0x00


	//----- nvinfo : EIATTR_KPARAM_INFO
	.align		4
.L_79:
        /*0028*/ 	.byte	0x04, 0x17
        /*002a*/ 	.short	(.L_81 - .L_80)
.L_80:
        /*002c*/ 	.word	0x00000000
        /*0030*/ 	.short	0x0000
        /*0032*/ 	.short	0x0000
        /*0034*/ 	.byte	0x00, 0xf5, 0x21, 0x00


	//----- nvinfo : EIATTR_SPARSE_MMA_MASK
	.align		4
.L_81:
        /*0038*/ 	.byte	0x03, 0x50
        /*003a*/ 	.short	0x0000


	//----- nvinfo : EIATTR_MAXREG_COUNT
	.align		4
        /*003c*/ 	.byte	0x03, 0x1b
        /*003e*/ 	.short	0x00ff


	//----- nvinfo : EIATTR_MERCURY_ISA_VERSION
	.align		4
        /*0040*/ 	.byte	0x03, 0x5f
        /*0042*/ 	.short	0x0101


	//----- nvinfo : EIATTR_VRC_CTA_INIT_COUNT
	.align		4
        /*0044*/ 	.byte	0x02, 0x4a
	.zero		1
	.zero		1


	//----- nvinfo : EIATTR_EXIT_INSTR_OFFSETS
	.align		4
        /*0048*/ 	.byte	0x04, 0x1c
        /*004a*/ 	.short	(.L_83 - .L_82)


	//   ....[0]....
.L_82:
        /*004c*/ 	.word	0x000000d0


	//   ....[1]....
        /*0050*/ 	.word	0x000009c0


	//----- nvinfo : EIATTR_CRS_STACK_SIZE
	.align		4
.L_83:
        /*0054*/ 	.byte	0x04, 0x1e
        /*0056*/ 	.short	(.L_85 - .L_84)
.L_84:
        /*0058*/ 	.word	0x00000000


	//----- nvinfo : EIATTR_CBANK_PARAM_SIZE
	.align		4
.L_85:
        /*005c*/ 	.byte	0x03, 0x19
        /*005e*/ 	.short	0x0014


	//----- nvinfo : EIATTR_PARAM_CBANK
	.align		4
        /*0060*/ 	.byte	0x04, 0x0a
        /*0062*/ 	.short	(.L_87 - .L_86)
	.align		4
.L_86:
        /*0064*/ 	.word	index@(.nv.constant0._Z25transpose_copy_matrix_GPUPfS_i)
        /*0068*/ 	.short	0x0380
        /*006a*/ 	.short	0x0014


	//----- nvinfo : EIATTR_SW_WAR
	.align		4
.L_87:
        /*006c*/ 	.byte	0x04, 0x36
        /*006e*/ 	.short	(.L_89 - .L_88)
.L_88:
        /*0070*/ 	.word	0x00000008
.L_89:


//--------------------- .nv.info._Z20transpose_matrix_GPUPfi --------------------------
	.section	.nv.info._Z20transpose_matrix_GPUPfi,"",@"SHT_CUDA_INFO"
	.sectionflags	@""
	.align	4


	//----- nvinfo : EIATTR_CUDA_API_VERSION
	.align		4
        /*0000*/ 	.byte	0x04, 0x37
        /*0002*/ 	.short	(.L_91 - .L_90)
.L_90:
        /*0004*/ 	.word	0x00000082


	//----- nvinfo : EIATTR_KPARAM_INFO
	.align		4
.L_91:
        /*0008*/ 	.byte	0x04, 0x17
        /*000a*/ 	.short	(.L_93 - .L_92)
.L_92:
        /*000c*/ 	.word	0x00000000
        /*0010*/ 	.short	0x0001
        /*0012*/ 	.short	0x0008
        /*0014*/ 	.byte	0x00, 0xf0, 0x11, 0x00


	//----- nvinfo : EIATTR_KPARAM_INFO
	.align		4
.L_93:
        /*0018*/ 	.byte	0x04, 0x17
        /*001a*/ 	.short	(.L_95 - .L_94)
.L_94:
        /*001c*/ 	.word	0x00000000
        /*0020*/ 	.short	0x0000
        /*0022*/ 	.short	0x0000
        /*0024*/ 	.byte	0x00, 0xf5, 0x21, 0x00


	//----- nvinfo : EIATTR_SPARSE_MMA_MASK
	.align		4
.L_95:
        /*0028*/ 	.byte	0x03, 0x50
        /*002a*/ 	.short	0x0000


	//----- nvinfo : EIATTR_MAXREG_COUNT
	.align		4
        /*002c*/ 	.byte	0x03, 0x1b
        /*002e*/ 	.short	0x00ff


	//----- nvinfo : EIATTR_MERCURY_ISA_VERSION
	.align		4
        /*0030*/ 	.byte	0x03, 0x5f
        /*0032*/ 	.short	0x0101


	//----- nvinfo : EIATTR_VRC_CTA_INIT_COUNT
	.align		4
        /*0034*/ 	.byte	0x02, 0x4a
	.zero		1
	.zero		1


	//----- nvinfo : EIATTR_EXIT_INSTR_OFFSETS
	.align		4
        /*0038*/ 	.byte	0x04, 0x1c
        /*003a*/ 	.short	(.L_97 - .L_96)


	//   ....[0]....
.L_96:
        /*003c*/ 	.word	0x000000d0


	//   ....[1]....
        /*0040*/ 	.word	0x000002f0


	//----- nvinfo : EIATTR_CRS_STACK_SIZE
	.align		4
.L_97:
        /*0044*/ 	.byte	0x04, 0x1e
        /*0046*/ 	.short	(.L_99 - .L_98)
.L_98:
        /*0048*/ 	.word	0x00000000


	//----- nvinfo : EIATTR_CBANK_PARAM_SIZE
	.align		4
.L_99:
        /*004c*/ 	.byte	0x03, 0x19
        /*004e*/ 	.short	0x000c


	//----- nvinfo : EIATTR_PARAM_CBANK
	.align		4
        /*0050*/ 	.byte	0x04, 0x0a
        /*0052*/ 	.short	(.L_101 - .L_100)
	.align		4
.L_100:
        /*0054*/ 	.word	index@(.nv.constant0._Z20transpose_matrix_GPUPfi)
        /*0058*/ 	.short	0x0380
        /*005a*/ 	.short	0x000c


	//----- nvinfo : EIATTR_SW_WAR
	.align		4
.L_101:
        /*005c*/ 	.byte	0x04, 0x36
        /*005e*/ 	.short	(.L_103 - .L_102)
.L_102:
        /*0060*/ 	.word	0x00000008
.L_103:


//--------------------- .nv.info._Z21multiple_matrices_GPUPfS_S_i --------------------------
	.section	.nv.info._Z21multiple_matrices_GPUPfS_S_i,"",@"SHT_CUDA_INFO"
	.sectionflags	@""
	.align	4


	//----- nvinfo : EIATTR_CUDA_API_VERSION
	.align		4
        /*0000*/ 	.byte	0x04, 0x37
        /*0002*/ 	.short	(.L_105 - .L_104)
.L_104:
        /*0004*/ 	.word	0x00000082


	//----- nvinfo : EIATTR_KPARAM_INFO
	.align		4
.L_105:
        /*0008*/ 	.byte	0x04, 0x17
        /*000a*/ 	.short	(.L_107 - .L_106)
.L_106:
        /*000c*/ 	.word	0x00000000
        /*0010*/ 	.short	0x0003
        /*0012*/ 	.short	0x0018
        /*0014*/ 	.byte	0x00, 0xf0, 0x11, 0x00


	//----- nvinfo : EIATTR_KPARAM_INFO
	.align		4
.L_107:
        /*0018*/ 	.byte	0x04, 0x17
        /*001a*/ 	.short	(.L_109 - .L_108)
.L_108:
        /*001c*/ 	.word	0x00000000
        /*0020*/ 	.short	0x0002
        /*0022*/ 	.short	0x0010
        /*0024*/ 	.byte	0x00, 0xf5, 0x21, 0x00


	//----- nvinfo : EIATTR_KPARAM_INFO
	.align		4
.L_109:
        /*0028*/ 	.byte	0x04, 0x17
        /*002a*/ 	.short	(.L_111 - .L_110)
.L_110:
        /*002c*/ 	.word	0x00000000
        /*0030*/ 	.short	0x0001
        /*0032*/ 	.short	0x0008
        /*0034*/ 	.byte	0x00, 0xf5, 0x21, 0x00


	//----- nvinfo : EIATTR_KPARAM_INFO
	.align		4
.L_111:
        /*0038*/ 	.byte	0x04, 0x17
        /*003a*/ 	.short	(.L_113 - .L_112)
.L_112:
        /*003c*/ 	.word	0x00000000
        /*0040*/ 	.short	0x0000
        /*0042*/ 	.short	0x0000
        /*0044*/ 	.byte	0x00, 0xf5, 0x21, 0x00


	//----- nvinfo : EIATTR_SPARSE_MMA_MASK
	.align		4
.L_113:
        /*0048*/ 	.byte	0x03, 0x50
        /*004a*/ 	.short	0x0000


	//----- nvinfo : EIATTR_MAXREG_COUNT
	.align		4
        /*004c*/ 	.byte	0x03, 0x1b
        /*004e*/ 	.short	0x00ff


	//----- nvinfo : EIATTR_MERCURY_ISA_VERSION
	.align		4
        /*0050*/ 	.byte	0x03, 0x5f
        /*0052*/ 	.short	0x0101


	//----- nvinfo : EIATTR_VRC_CTA_INIT_COUNT
	.align		4
        /*0054*/ 	.byte	0x02, 0x4a
	.zero		1
	.zero		1


	//----- nvinfo : EIATTR_EXIT_INSTR_OFFSETS
	.align		4
        /*0058*/ 	.byte	0x04, 0x1c
        /*005a*/ 	.short	(.L_115 - .L_114)


	//   ....[0]....
.L_114:
        /*005c*/ 	.word	0x000000d0


	//   ....[1]....
        /*0060*/ 	.word	0x00000250


	//   ....[2]....
        /*0064*/ 	.word	0x00000fc0


	//----- nvinfo : EIATTR_CRS_STACK_SIZE
	.align		4
.L_115:
        /*0068*/ 	.byte	0x04, 0x1e
        /*006a*/ 	.short	(.L_117 - .L_116)
.L_116:
        /*006c*/ 	.word	0x00000000


	//----- nvinfo : EIATTR_CBANK_PARAM_SIZE
	.align		4
.L_117:
        /*0070*/ 	.byte	0x03, 0x19
        /*0072*/ 	.short	0x001c


	//----- nvinfo : EIATTR_PARAM_CBANK
	.align		4
        /*0074*/ 	.byte	0x04, 0x0a
        /*0076*/ 	.short	(.L_119 - .L_118)
	.align		4
.L_118:
        /*0078*/ 	.word	index@(.nv.constant0._Z21multiple_matrices_GPUPfS_S_i)
        /*007c*/ 	.short	0x0380
        /*007e*/ 	.short	0x001c


	//----- nvinfo : EIATTR_SW_WAR
	.align		4
.L_119:
        /*0080*/ 	.byte	0x04, 0x36
        /*0082*/ 	.short	(.L_121 - .L_120)
.L_120:
        /*0084*/ 	.word	0x00000008
.L_121:


//--------------------- .nv.info._Z16add_matrices_GPUPfS_S_i --------------------------
	.section	.nv.info._Z16add_matrices_GPUPfS_S_i,"",@"SHT_CUDA_INFO"
	.sectionflags	@""
	.align	4


	//----- nvinfo : EIATTR_CUDA_API_VERSION
	.align		4
        /*0000*/ 	.byte	0x04, 0x37
        /*0002*/ 	.short	(.L_123 - .L_122)
.L_122:
        /*0004*/ 	.word	0x00000082


	//----- nvinfo : EIATTR_KPARAM_INFO
	.align		4
.L_123:
        /*0008*/ 	.byte	0x04, 0x17
        /*000a*/ 	.short	(.L_125 - .L_124)
.L_124:
        /*000c*/ 	.word	0x00000000
        /*0010*/ 	.short	0x0003
        /*0012*/ 	.short	0x0018
        /*0014*/ 	.byte	0x00, 0xf0, 0x11, 0x00


	//----- nvinfo : EIATTR_KPARAM_INFO
	.align		4
.L_125:
        /*0018*/ 	.byte	0x04, 0x17
        /*001a*/ 	.short	(.L_127 - .L_126)
.L_126:
        /*001c*/ 	.word	0x00000000
        /*0020*/ 	.short	0x0002
        /*0022*/ 	.short	0x0010
        /*0024*/ 	.byte	0x00, 0xf5, 0x21, 0x00


	//----- nvinfo : EIATTR_KPARAM_INFO
	.align		4
.L_127:
        /*0028*/ 	.byte	0x04, 0x17
        /*002a*/ 	.short	(.L_129 - .L_128)
.L_128:
        /*002c*/ 	.word	0x00000000
        /*0030*/ 	.short	0x0001
        /*0032*/ 	.short	0x0008
        /*0034*/ 	.byte	0x00, 0xf5, 0x21, 0x00


	//----- nvinfo : EIATTR_KPARAM_INFO
	.align		4
.L_129:
        /*0038*/ 	.byte	0x04, 0x17
        /*003a*/ 	.short	(.L_131 - .L_130)
.L_130:
        /*003c*/ 	.word	0x00000000
        /*0040*/ 	.short	0x0000
        /*0042*/ 	.short	0x0000
        /*0044*/ 	.byte	0x00, 0xf5, 0x21, 0x00


	//----- nvinfo : EIATTR_SPARSE_MMA_MASK
	.align		4
.L_131:
        /*0048*/ 	.byte	0x03, 0x50
        /*004a*/ 	.short	0x0000


	//----- nvinfo : EIATTR_MAXREG_COUNT
	.align		4
        /*004c*/ 	.byte	0x03, 0x1b
        /*004e*/ 	.short	0x00ff


	//----- nvinfo : EIATTR_MERCURY_ISA_VERSION
	.align		4
        /*0050*/ 	.byte	0x03, 0x5f
        /*0052*/ 	.short	0x0101


	//----- nvinfo : EIATTR_VRC_CTA_INIT_COUNT
	.align		4
        /*0054*/ 	.byte	0x02, 0x4a
	.zero		1
	.zero		1


	//----- nvinfo : EIATTR_EXIT_INSTR_OFFSETS
	.align		4
        /*0058*/ 	.byte	0x04, 0x1c
        /*005a*/ 	.short	(.L_133 - .L_132)


	//   ....[0]....
.L_132:
        /*005c*/ 	.word	0x000000b0


	//   ....[1]....
        /*0060*/ 	.word	0x000002f0


	//----- nvinfo : EIATTR_CRS_STACK_SIZE
	.align		4
.L_133:
        /*0064*/ 	.byte	0x04, 0x1e
        /*0066*/ 	.short	(.L_135 - .L_134)
.L_134:
        /*0068*/ 	.word	0x00000000


	//----- nvinfo : EIATTR_CBANK_PARAM_SIZE
	.align		4
.L_135:
        /*006c*/ 	.byte	0x03, 0x19
        /*006e*/ 	.short	0x001c


	//----- nvinfo : EIATTR_PARAM_CBANK
	.align		4
        /*0070*/ 	.byte	0x04, 0x0a
        /*0072*/ 	.short	(.L_137 - .L_136)
	.align		4
.L_136:
        /*0074*/ 	.word	index@(.nv.constant0._Z16add_matrices_GPUPfS_S_i)
        /*0078*/ 	.short	0x0380
        /*007a*/ 	.short	0x001c


	//----- nvinfo : EIATTR_SW_WAR
	.align		4
.L_137:
        /*007c*/ 	.byte	0x04, 0x36
        /*007e*/ 	.short	(.L_139 - .L_138)
.L_138:
        /*0080*/ 	.word	0x00000008
.L_139:


//--------------------- .nv.callgraph             --------------------------
	.section	.nv.callgraph,"",@"SHT_CUDA_CALLGRAPH"
	.align	4
	.sectionentsize	8
	.align		4
        /*0000*/ 	.word	0x00000000
	.align		4
        /*0004*/ 	.word	0xffffffff
	.align		4
        /*0008*/ 	.word	0x00000000
	.align		4
        /*000c*/ 	.word	0xfffffffe
	.align		4
        /*0010*/ 	.word	0x00000000
	.align		4
        /*0014*/ 	.word	0xfffffffd
	.align		4
        /*0018*/ 	.word	0x00000000
	.align		4
        /*001c*/ 	.word	0xfffffffc


//--------------------- .text._Z24multiple_matrices_sharedPfS_S_ii --------------------------
	.section	.text._Z24multiple_matrices_sharedPfS_S_ii,"ax",@progbits
	.align	128
        .global         _Z24multiple_matrices_sharedPfS_S_ii
        .type           _Z24multiple_matrices_sharedPfS_S_ii,@function
        .size           _Z24multiple_matrices_sharedPfS_S_ii,(.L_x_38 - _Z24multiple_matrices_sharedPfS_S_ii)
        .other          _Z24multiple_matrices_sharedPfS_S_ii,@"STO_CUDA_ENTRY STV_DEFAULT"
_Z24multiple_matrices_sharedPfS_S_ii:
.text._Z24multiple_matrices_sharedPfS_S_ii:
[----:B------:R-:W-:Y:S01]  /*0000*/  LDC R1, c[0x0][0x37c] ;  /* 0x0000df00ff017b82 */ /* 0x000fe20000000800 */
[----:B------:R-:W-:Y:S05]  /*0010*/  EXIT ;  /* 0x000000000000794d */ /* 0x000fea0003800000 */
.L_x_0:
[----:B------:R-:W-:-:S00]  /*0020*/  BRA `(.L_x_0) ;  /* 0xfffffffc00fc7947 */ /* 0x000fc0000383ffff */
[----:B------:R-:W-:-:S00]  /*0030*/  NOP ;  /* 0x0000000000007918 */ /* 0x000fc00000000000 */
        /* <DEDUP_REMOVED lines=12> */
.L_x_38:


//--------------------- .text._Z13add_three_GPUPfS_S_S_i --------------------------
	.section	.text._Z13add_three_GPUPfS_S_S_i,"ax",@progbits
	.align	128
        .global         _Z13add_three_GPUPfS_S_S_i
        .type           _Z13add_three_GPUPfS_S_S_i,@function
        .size           _Z13add_three_GPUPfS_S_S_i,(.L_x_39 - _Z13add_three_GPUPfS_S_S_i)
        .other          _Z13add_three_GPUPfS_S_S_i,@"STO_CUDA_ENTRY STV_DEFAULT"
_Z13add_three_GPUPfS_S_S_i:
.text._Z13add_three_GPUPfS_S_S_i:
[----:B------:R-:W-:Y:S01]  /*0000*/  LDC R1, c[0x0][0x37c] ;  /* 0x0000df00ff017b82 */ /* 0x000fe20000000800 */
[----:B------:R-:W0:Y:S07]  /*0010*/  S2R R0, SR_TID.X ;  /* 0x0000000000007919 */ /* 0x000e2e0000002100 */
[----:B------:R-:W0:Y:S01]  /*0020*/  S2UR UR4, SR_CTAID.X ;  /* 0x00000000000479c3 */ /* 0x000e220000002500 */
[----:B------:R-:W1:Y:S01]  /*0030*/  LDCU UR6, c[0x0][0x3a0] ;  /* 0x00007400ff0677ac */ /* 0x000e620008000800 */
[----:B------:R-:W2:Y:S06]  /*0040*/  S2R R10, SR_TID.Y ;  /* 0x00000000000a7919 */ /* 0x000eac0000002200 */
[----:B------:R-:W0:Y:S08]  /*0050*/  LDC R13, c[0x0][0x360] ;  /* 0x0000d800ff0d7b82 */ /* 0x000e300000000800 */
[----:B------:R-:W2:Y:S08]  /*0060*/  S2UR UR5, SR_CTAID.Y ;  /* 0x00000000000579c3 */ /* 0x000eb00000002600 */
[----:B------:R-:W2:Y:S01]  /*0070*/  LDC R11, c[0x0][0x364] ;  /* 0x0000d900ff0b7b82 */ /* 0x000ea20000000800 */
[----:B0-----:R-:W-:-:S05]  /*0080*/  IMAD R0, R13, UR4, R0 ;  /* 0x000000040d007c24 */ /* 0x001fca000f8e0200 */
[----:B-1----:R-:W-:Y:S01]  /*0090*/  ISETP.GE.AND P0, PT, R0, UR6, PT ;  /* 0x0000000600007c0c */ /* 0x002fe2000bf06270 */
[----:B--2---:R-:W-:-:S12]  /*00a0*/  IMAD R10, R11, UR5, R10 ;  /* 0x000000050b0a7c24 */ /* 0x004fd8000f8e020a */
[----:B------:R-:W-:Y:S05]  /*00b0*/  @P0 EXIT ;  /* 0x000000000000094d */ /* 0x000fea0003800000 */
[----:B------:R-:W0:Y:S01]  /*00c0*/  LDCU UR4, c[0x0][0x374] ;  /* 0x00006e80ff0477ac */ /* 0x000e220008000800 */
[----:B------:R-:W1:Y:S01]  /*00d0*/  LDCU UR5, c[0x0][0x370] ;  /* 0x00006e00ff0577ac */ /* 0x000e620008000800 */
[----:B------:R-:W2:Y:S01]  /*00e0*/  LDCU.64 UR6, c[0x0][0x358] ;  /* 0x00006b00ff0677ac */ /* 0x000ea20008000a00 */
[----:B------:R-:W3:Y:S01]  /*00f0*/  LDCU.128 UR8, c[0x0][0x380] ;  /* 0x00007000ff0877ac */ /* 0x000ee20008000c00 */
[----:B------:R-:W4:Y:S01]  /*0100*/  LDCU.128 UR12, c[0x0][0x390] ;  /* 0x00007200ff0c77ac */ /* 0x000f220008000c00 */
[----:B0-----:R-:W-:Y:S02]  /*0110*/  VIADD R11, R11, UR4 ;  /* 0x000000040b0b7c36 */ /* 0x001fe40008000000 */
[----:B-12---:R-:W-:-:S07]  /*0120*/  VIADD R13, R13, UR5 ;  /* 0x000000050d0d7c36 */ /* 0x006fce0008000000 */
.L_x_4:
[----:B0-----:R-:W0:Y:S01]  /*0130*/  LDC R21, c[0x0][0x3a0] ;  /* 0x0000e800ff157b82 */ /* 0x001e220000000800 */
[----:B------:R-:W-:Y:S01]  /*0140*/  BSSY.RECONVERGENT B0, `(.L_x_1) ;  /* 0x000001b000007945 */ /* 0x000fe20003800200 */
[----:B0-----:R-:W-:-:S13]  /*0150*/  ISETP.GE.AND P0, PT, R10, R21, PT ;  /* 0x000000150a00720c */ /* 0x001fda0003f06270 */
[----:B------:R-:W-:Y:S05]  /*0160*/  @P0 BRA `(.L_x_2) ;  /* 0x0000000000600947 */ /* 0x000fea0003800000 */
[----:B------:R-:W-:Y:S02]  /*0170*/  IMAD R17, R0, R21, RZ ;  /* 0x0000001500117224 */ /* 0x000fe400078e02ff */
[----:B------:R-:W-:-:S03]  /*0180*/  IMAD.MOV.U32 R12, RZ, RZ, R10 ;  /* 0x000000ffff0c7224 */ /* 0x000fc600078e000a */
[----:B------:R-:W-:-:S07]  /*0190*/  SHF.R.S32.HI R19, RZ, 0x1f, R17 ;  /* 0x0000001fff137819 */ /* 0x000fce0000011411 */
.L_x_3:
[----:B0-----:R-:W-:-:S04]  /*01a0*/  IADD3 R5, P0, PT, R17, R12, RZ ;  /* 0x0000000c11057210 */ /* 0x001fc80007f1e0ff */
[----:B------:R-:W-:Y:S01]  /*01b0*/  LEA.HI.X.SX32 R2, R12, R19, 0x1, P0 ;  /* 0x000000130c027211 */ /* 0x000fe200000f0eff */
[----:B------:R-:W-:-:S03]  /*01c0*/  IMAD.SHL.U32 R4, R5, 0x4, RZ ;  /* 0x0000000405047824 */ /* 0x000fc600078e00ff */
[----:B------:R-:W-:Y:S02]  /*01d0*/  SHF.L.U64.HI R5, R5, 0x2, R2 ;  /* 0x0000000205057819 */ /* 0x000fe40000010202 */
[C---:B---3--:R-:W-:Y:S02]  /*01e0*/  IADD3 R8, P1, PT, R4.reuse, UR10, RZ ;  /* 0x0000000a04087c10 */ /* 0x048fe4000ff3e0ff */
[C---:B------:R-:W-:Y:S02]  /*01f0*/  IADD3 R6, P0, PT, R4.reuse, UR8, RZ ;  /* 0x0000000804067c10 */ /* 0x040fe4000ff1e0ff */
[----:B----4-:R-:W-:Y:S02]  /*0200*/  IADD3 R2, P2, PT, R4, UR12, RZ ;  /* 0x0000000c04027c10 */ /* 0x010fe4000ff5e0ff */
[C---:B------:R-:W-:Y:S02]  /*0210*/  IADD3.X R9, PT, PT, R5.reuse, UR11, RZ, P1, !PT ;  /* 0x0000000b05097c10 */ /* 0x040fe40008ffe4ff */
[----:B------:R-:W-:-:S02]  /*0220*/  IADD3.X R7, PT, PT, R5, UR9, RZ, P0, !PT ;  /* 0x0000000905077c10 */ /* 0x000fc400087fe4ff */
[----:B------:R-:W-:Y:S02]  /*0230*/  IADD3.X R3, PT, PT, R5, UR13, RZ, P2, !PT ;  /* 0x0000000d05037c10 */ /* 0x000fe400097fe4ff */
[----:B------:R-:W2:Y:S04]  /*0240*/  LDG.E R9, desc[UR6][R8.64] ;  /* 0x0000000608097981 */ /* 0x000ea8000c1e1900 */
[----:B------:R-:W2:Y:S04]  /*0250*/  LDG.E R6, desc[UR6][R6.64] ;  /* 0x0000000606067981 */ /* 0x000ea8000c1e1900 */
[----:B------:R-:W3:Y:S01]  /*0260*/  LDG.E R3, desc[UR6][R2.64] ;  /* 0x0000000602037981 */ /* 0x000ee2000c1e1900 */
[----:B------:R-:W-:-:S04]  /*0270*/  IADD3 R4, P0, PT, R4, UR14, RZ ;  /* 0x0000000e04047c10 */ /* 0x000fc8000ff1e0ff */
[----:B------:R-:W-:Y:S01]  /*0280*/  IADD3.X R5, PT, PT, R5, UR15, RZ, P0, !PT ;  /* 0x0000000f05057c10 */ /* 0x000fe200087fe4ff */
[----:B------:R-:W-:-:S05]  /*0290*/  IMAD.IADD R12, R11, 0x1, R12 ;  /* 0x000000010b0c7824 */ /* 0x000fca00078e020c */
[----:B------:R-:W-:Y:S01]  /*02a0*/  ISETP.GE.AND P0, PT, R12, R21, PT ;  /* 0x000000150c00720c */ /* 0x000fe20003f06270 */
[----:B--2---:R-:W-:-:S04]  /*02b0*/  FADD R14, R6, R9 ;  /* 0x00000009060e7221 */ /* 0x004fc80000000000 */
[----:B---3--:R-:W-:-:S05]  /*02c0*/  FADD R15, R14, R3 ;  /* 0x000000030e0f7221 */ /* 0x008fca0000000000 */
[----:B------:R0:W-:Y:S03]  /*02d0*/  STG.E desc[UR6][R4.64], R15 ;  /* 0x0000000f04007986 */ /* 0x0001e6000c101906 */
[----:B------:R-:W-:Y:S05]  /*02e0*/  @!P0 BRA `(.L_x_3) ;  /* 0xfffffffc00ac8947 */ /* 0x000fea000383ffff */
.L_x_2:
[----:B---34-:R-:W-:Y:S05]  /*02f0*/  BSYNC.RECONVERGENT B0 ;  /* 0x0000000000007941 */ /* 0x018fea0003800200 */
.L_x_1:
[----:B------:R-:W-:-:S05]  /*0300*/  IMAD.IADD R0, R13, 0x1, R0 ;  /* 0x000000010d007824 */ /* 0x000fca00078e0200 */
[----:B------:R-:W-:-:S13]  /*0310*/  ISETP.GE.AND P0, PT, R0, R21, PT ;  /* 0x000000150000720c */ /* 0x000fda0003f06270 */
[----:B------:R-:W-:Y:S05]  /*0320*/  @!P0 BRA `(.L_x_4) ;  /* 0xfffffffc00808947 */ /* 0x000fea000383ffff */
[----:B------:R-:W-:Y:S05]  /*0330*/  EXIT ;  /* 0x000000000000794d */ /* 0x000fea0003800000 */
.L_x_5:
        /* <DEDUP_REMOVED lines=12> */
.L_x_39:


//--------------------- .text._Z25transpose_copy_matrix_GPUPfS_i --------------------------
	.section	.text._Z25transpose_copy_matrix_GPUPfS_i,"ax",@progbits
	.align	128
        .global         _Z25transpose_copy_matrix_GPUPfS_i
        .type           _Z25transpose_copy_matrix_GPUPfS_i,@function
        .size           _Z25transpose_copy_matrix_GPUPfS_i,(.L_x_40 - _Z25transpose_copy_matrix_GPUPfS_i)
        .other          _Z25transpose_copy_matrix_GPUPfS_i,@"STO_CUDA_ENTRY STV_DEFAULT"
_Z25transpose_copy_matrix_GPUPfS_i:
.text._Z25transpose_copy_matrix_GPUPfS_i:
        /* <DEDUP_REMOVED lines=8> */
[----:B------:R-:W3:Y:S01]  /*0080*/  LDCU UR6, c[0x0][0x374] ;  /* 0x00006e80ff0677ac */ /* 0x000ee20008000800 */
[----:B0-----:R-:W-:-:S05]  /*0090*/  IMAD R7, R10, UR4, R7 ;  /* 0x000000040a077c24 */ /* 0x001fca000f8e0207 */
[----:B-1----:R-:W-:Y:S01]  /*00a0*/  ISETP.GE.AND P0, PT, R7, UR8, PT ;  /* 0x0000000807007c0c */ /* 0x002fe2000bf06270 */
[C---:B--2---:R-:W-:Y:S02]  /*00b0*/  IMAD R0, R3.reuse, UR5, R0 ;  /* 0x0000000503007c24 */ /* 0x044fe4000f8e0200 */
[----:B---3--:R-:W-:-:S10]  /*00c0*/  IMAD R3, R3, UR6, RZ ;  /* 0x0000000603037c24 */ /* 0x008fd4000f8e02ff */
[----:B------:R-:W-:Y:S05]  /*00d0*/  @P0 EXIT ;  /* 0x000000000000094d */ /* 0x000fea0003800000 */
[----:B------:R-:W0:Y:S01]  /*00e0*/  I2F.U32.RP R8, R3 ;  /* 0x0000000300087306 */ /* 0x000e220000209000 */
[--C-:B------:R-:W-:Y:S01]  /*00f0*/  IMAD.IADD R2, R0, 0x1, R3.reuse ;  /* 0x0000000100027824 */ /* 0x100fe200078e0203 */
[----:B------:R-:W-:Y:S01]  /*0100*/  ISETP.NE.U32.AND P2, PT, R3, RZ, PT ;  /* 0x000000ff0300720c */ /* 0x000fe20003f45070 */
[----:B------:R-:W-:Y:S01]  /*0110*/  IMAD.MOV R11, RZ, RZ, -R3 ;  /* 0x000000ffff0b7224 */ /* 0x000fe200078e0a03 */
[----:B------:R-:W1:Y:S01]  /*0120*/  LDCU UR4, c[0x0][0x370] ;  /* 0x00006e00ff0477ac */ /* 0x000e620008000800 */
[----:B------:R-:W-:Y:S01]  /*0130*/  IMAD.MOV.U32 R4, RZ, RZ, RZ ;  /* 0x000000ffff047224 */ /* 0x000fe200078e00ff */
[C---:B------:R-:W-:Y:S01]  /*0140*/  ISETP.GE.AND P0, PT, R2.reuse, UR8, PT ;  /* 0x0000000802007c0c */ /* 0x040fe2000bf06270 */
[C---:B------:R-:W-:Y:S01]  /*0150*/  IMAD R12, R2.reuse, UR8, RZ ;  /* 0x00000008020c7c24 */ /* 0x040fe2000f8e02ff */
[----:B------:R-:W-:Y:S01]  /*0160*/  VIMNMX R9, PT, PT, R2, UR8, !PT ;  /* 0x0000000802097c48 */ /* 0x000fe2000ffe0100 */
[----:B------:R-:W2:Y:S01]  /*0170*/  LDCU.64 UR6, c[0x0][0x358] ;  /* 0x00006b00ff0677ac */ /* 0x000ea20008000a00 */
[----:B------:R-:W-:Y:S01]  /*0180*/  SEL R6, RZ, 0x1, P0 ;  /* 0x00000001ff067807 */ /* 0x000fe20000000000 */
[----:B------:R-:W3:Y:S01]  /*0190*/  LDCU.128 UR12, c[0x0][0x380] ;  /* 0x00007000ff0c77ac */ /* 0x000ee20008000c00 */
[----:B0-----:R-:W0:Y:S01]  /*01a0*/  MUFU.RCP R8, R8 ;  /* 0x0000000800087308 */ /* 0x001e220000001000 */
[----:B-1----:R-:W-:-:S02]  /*01b0*/  IMAD R10, R10, UR4, RZ ;  /* 0x000000040a0a7c24 */ /* 0x002fc4000f8e02ff */
[----:B0-----:R-:W-:Y:S02]  /*01c0*/  VIADD R5, R8, 0xffffffe ;  /* 0x0ffffffe08057836 */ /* 0x001fe40000000000 */
[----:B------:R-:W-:-:S04]  /*01d0*/  IMAD R8, R0, UR8, RZ ;  /* 0x0000000800087c24 */ /* 0x000fc8000f8e02ff */
[----:B------:R-:W0:Y:S02]  /*01e0*/  F2I.FTZ.U32.TRUNC.NTZ R5, R5 ;  /* 0x0000000500057305 */ /* 0x000e24000021f000 */
[----:B0-----:R-:W-:-:S04]  /*01f0*/  IMAD R11, R11, R5, RZ ;  /* 0x000000050b0b7224 */ /* 0x001fc800078e02ff */
[----:B------:R-:W-:Y:S01]  /*0200*/  IMAD.HI.U32 R11, R5, R11, R4 ;  /* 0x0000000b050b7227 */ /* 0x000fe200078e0004 */
[----:B------:R-:W-:-:S05]  /*0210*/  IADD3 R4, PT, PT, R9, -R2, -R6 ;  /* 0x8000000209047210 */ /* 0x000fca0007ffe806 */
[----:B------:R-:W-:-:S04]  /*0220*/  IMAD.HI.U32 R11, R11, R4, RZ ;  /* 0x000000040b0b7227 */ /* 0x000fc800078e00ff */
[----:B------:R-:W-:-:S04]  /*0230*/  IMAD.MOV R5, RZ, RZ, -R11 ;  /* 0x000000ffff057224 */ /* 0x000fc800078e0a0b */
[----:B------:R-:W-:Y:S02]  /*0240*/  IMAD R4, R3, R5, R4 ;  /* 0x0000000503047224 */ /* 0x000fe400078e0204 */
[----:B------:R-:W-:-:S03]  /*0250*/  IMAD.MOV.U32 R5, RZ, RZ, R7 ;  /* 0x000000ffff057224 */ /* 0x000fc600078e0007 */
[----:B------:R-:W-:-:S13]  /*0260*/  ISETP.GE.U32.AND P0, PT, R4, R3, PT ;  /* 0x000000030400720c */ /* 0x000fda0003f06070 */
[----:B------:R-:W-:Y:S02]  /*0270*/  @P0 IMAD.IADD R4, R4, 0x1, -R3 ;  /* 0x0000000104040824 */ /* 0x000fe400078e0a03 */
[----:B------:R-:W-:-:S03]  /*0280*/  @P0 VIADD R11, R11, 0x1 ;  /* 0x000000010b0b0836 */ /* 0x000fc60000000000 */
[----:B------:R-:W-:-:S13]  /*0290*/  ISETP.GE.U32.AND P1, PT, R4, R3, PT ;  /* 0x000000030400720c */ /* 0x000fda0003f26070 */
[----:B------:R-:W-:Y:S01]  /*02a0*/  @P1 VIADD R11, R11, 0x1 ;  /* 0x000000010b0b1836 */ /* 0x000fe20000000000 */
[----:B------:R-:W-:-:S05]  /*02b0*/  @!P2 LOP3.LUT R11, RZ, R3, RZ, 0x33, !PT ;  /* 0x00000003ff0ba212 */ /* 0x000fca00078e33ff */
[----:B------:R-:W-:Y:S02]  /*02c0*/  IMAD.IADD R4, R6, 0x1, R11 ;  /* 0x0000000106047824 */ /* 0x000fe400078e020b */
[----:B------:R-:W-:-:S03]  /*02d0*/  IMAD.IADD R6, R3, 0x1, R2 ;  /* 0x0000000103067824 */ /* 0x000fc600078e0202 */
[----:B------:R-:W-:Y:S01]  /*02e0*/  LOP3.LUT R9, R4, 0x3, RZ, 0xc0, !PT ;  /* 0x0000000304097812 */ /* 0x000fe200078ec0ff */
[----:B------:R-:W-:Y:S02]  /*02f0*/  IMAD R14, R6, UR8, RZ ;  /* 0x00000008060e7c24 */ /* 0x000fe4000f8e02ff */
[----:B--23--:R-:W-:-:S07]  /*0300*/  IMAD.IADD R7, R3, 0x1, R6 ;  /* 0x0000000103077824 */ /* 0x00cfce00078e0206 */
.L_x_11:
[----:B0-----:R-:W0:Y:S01]  /*0310*/  LDC R24, c[0x0][0x390] ;  /* 0x0000e400ff187b82 */ /* 0x001e220000000800 */
[----:B------:R-:W-:Y:S01]  /*0320*/  BSSY.RECONVERGENT B0, `(.L_x_6) ;  /* 0x0000066000007945 */ /* 0x000fe20003800200 */
[----:B0-----:R-:W-:-:S13]  /*0330*/  ISETP.GE.AND P0, PT, R0, R24, PT ;  /* 0x000000180000720c */ /* 0x001fda0003f06270 */
[----:B-123--:R-:W-:Y:S05]  /*0340*/  @P0 BRA `(.L_x_7) ;  /* 0x00000004008c0947 */ /* 0x00efea0003800000 */
[----:B------:R-:W-:Y:S01]  /*0350*/  ISETP.NE.AND P0, PT, R9, 0x3, PT ;  /* 0x000000030900780c */ /* 0x000fe20003f05270 */
[----:B------:R-:W-:Y:S01]  /*0360*/  IMAD R11, R5, R24, RZ ;  /* 0x00000018050b7224 */ /* 0x000fe200078e02ff */
[----:B------:R-:W-:Y:S01]  /*0370*/  BSSY.RECONVERGENT B1, `(.L_x_8) ;  /* 0x000002c000017945 */ /* 0x000fe20003800200 */
[----:B------:R-:W-:Y:S01]  /*0380*/  SHF.R.S32.HI R13, RZ, 0x1f, R5 ;  /* 0x0000001fff0d7819 */ /* 0x000fe20000011405 */
[----:B------:R-:W-:Y:S02]  /*0390*/  IMAD.MOV.U32 R26, RZ, RZ, R0 ;  /* 0x000000ffff1a7224 */ /* 0x000fe400078e0000 */
[----:B------:R-:W-:-:S07]  /*03a0*/  SHF.R.S32.HI R15, RZ, 0x1f, R11 ;  /* 0x0000001fff0f7819 */ /* 0x000fce000001140b */
[----:B------:R-:W-:Y:S05]  /*03b0*/  @!P0 BRA `(.L_x_9) ;  /* 0x00000000009c8947 */ /* 0x000fea0003800000 */
[----:B------:R-:W0:Y:S01]  /*03c0*/  LDC.64 R16, c[0x0][0x380] ;  /* 0x0000e000ff107b82 */ /* 0x000e220000000a00 */
[----:B------:R-:W-:-:S04]  /*03d0*/  IADD3 R18, P0, PT, R8, R5, RZ ;  /* 0x0000000508127210 */ /* 0x000fc80007f1e0ff */
[----:B------:R-:W-:Y:S02]  /*03e0*/  LEA.HI.X.SX32 R19, R8, R13, 0x1, P0 ;  /* 0x0000000d08137211 */ /* 0x000fe400000f0eff */
[----:B0-----:R-:W-:-:S04]  /*03f0*/  LEA R22, P0, R18, R16, 0x2 ;  /* 0x0000001012167211 */ /* 0x001fc800078010ff */
[----:B------:R-:W-:Y:S02]  /*0400*/  LEA.HI.X R23, R18, R17, R19, 0x2, P0 ;  /* 0x0000001112177211 */ /* 0x000fe400000f1413 */
[----:B------:R-:W0:Y:S04]  /*0410*/  LDC.64 R18, c[0x0][0x388] ;  /* 0x0000e200ff127b82 */ /* 0x000e280000000a00 */
[----:B------:R-:W2:Y:S01]  /*0420*/  LDG.E R23, desc[UR6][R22.64] ;  /* 0x0000000616177981 */ /* 0x000ea2000c1e1900 */
[----:B------:R-:W-:-:S05]  /*0430*/  IADD3 R21, P0, PT, R0, R11, RZ ;  /* 0x0000000b00157210 */ /* 0x000fca0007f1e0ff */
[----:B------:R-:W-:Y:S01]  /*0440*/  IMAD.X R26, RZ, RZ, R15, P0 ;  /* 0x000000ffff1a7224 */ /* 0x000fe200000e060f */
[----:B0-----:R-:W-:-:S04]  /*0450*/  LEA R20, P0, R21, R18, 0x2 ;  /* 0x0000001215147211 */ /* 0x001fc800078010ff */
[----:B------:R-:W-:Y:S01]  /*0460*/  LEA.HI.X R21, R21, R19, R26, 0x2, P0 ;  /* 0x0000001315157211 */ /* 0x000fe200000f141a */
[----:B------:R-:W-:Y:S01]  /*0470*/  IMAD.MOV.U32 R26, RZ, RZ, R2 ;  /* 0x000000ffff1a7224 */ /* 0x000fe200078e0002 */
[----:B------:R-:W-:-:S03]  /*0480*/  ISETP.NE.AND P0, PT, R9, RZ, PT ;  /* 0x000000ff0900720c */ /* 0x000fc60003f05270 */
[----:B--2---:R0:W-:Y:S10]  /*0490*/  STG.E desc[UR6][R20.64], R23 ;  /* 0x0000001714007986 */ /* 0x0041f4000c101906 */
[----:B------:R-:W-:Y:S05]  /*04a0*/  @!P0 BRA `(.L_x_9) ;  /* 0x0000000000608947 */ /* 0x000fea0003800000 */
[----:B0-----:R-:W-:-:S04]  /*04b0*/  IADD3 R21, P0, PT, R12, R5, RZ ;  /* 0x000000050c157210 */ /* 0x001fc80007f1e0ff */
[----:B------:R-:W-:Y:S02]  /*04c0*/  LEA.HI.X.SX32 R22, R12, R13, 0x1, P0 ;  /* 0x0000000d0c167211 */ /* 0x000fe400000f0eff */
[----:B------:R-:W-:-:S04]  /*04d0*/  LEA R20, P0, R21, R16, 0x2 ;  /* 0x0000001015147211 */ /* 0x000fc800078010ff */
[----:B------:R-:W-:-:S06]  /*04e0*/  LEA.HI.X R21, R21, R17, R22, 0x2, P0 ;  /* 0x0000001115157211 */ /* 0x000fcc00000f1416 */
[----:B------:R-:W2:Y:S01]  /*04f0*/  LDG.E R21, desc[UR6][R20.64] ;  /* 0x0000000614157981 */ /* 0x000ea2000c1e1900 */
[----:B------:R-:W-:-:S05]  /*0500*/  IADD3 R23, P0, PT, R2, R11, RZ ;  /* 0x0000000b02177210 */ /* 0x000fca0007f1e0ff */
[----:B------:R-:W-:Y:S01]  /*0510*/  IMAD.X R26, RZ, RZ, R15, P0 ;  /* 0x000000ffff1a7224 */ /* 0x000fe200000e060f */
[----:B------:R-:W-:-:S04]  /*0520*/  LEA R22, P0, R23, R18, 0x2 ;  /* 0x0000001217167211 */ /* 0x000fc800078010ff */
[----:B------:R-:W-:Y:S01]  /*0530*/  LEA.HI.X R23, R23, R19, R26, 0x2, P0 ;  /* 0x0000001317177211 */ /* 0x000fe200000f141a */
[----:B------:R-:W-:Y:S01]  /*0540*/  IMAD.MOV.U32 R26, RZ, RZ, R6 ;  /* 0x000000ffff1a7224 */ /* 0x000fe200078e0006 */
[----:B------:R-:W-:-:S03]  /*0550*/  ISETP.NE.AND P0, PT, R9, 0x1, PT ;  /* 0x000000010900780c */ /* 0x000fc60003f05270 */
[----:B--2---:R1:W-:Y:S10]  /*0560*/  STG.E desc[UR6][R22.64], R21 ;  /* 0x0000001516007986 */ /* 0x0043f4000c101906 */
[----:B------:R-:W-:Y:S05]  /*0570*/  @!P0 BRA `(.L_x_9) ;  /* 0x00000000002c8947 */ /* 0x000fea0003800000 */
[----:B------:R-:W-:-:S04]  /*0580*/  IADD3 R20, P0, PT, R14, R5, RZ ;  /* 0x000000050e147210 */ /* 0x000fc80007f1e0ff */
[----:B------:R-:W-:Y:S02]  /*0590*/  LEA R16, P1, R20, R16, 0x2 ;  /* 0x0000001014107211 */ /* 0x000fe400078210ff */
[----:B-1----:R-:W-:-:S04]  /*05a0*/  LEA.HI.X.SX32 R21, R14, R13, 0x1, P0 ;  /* 0x0000000d0e157211 */ /* 0x002fc800000f0eff */
[----:B------:R-:W-:-:S06]  /*05b0*/  LEA.HI.X R17, R20, R17, R21, 0x2, P1 ;  /* 0x0000001114117211 */ /* 0x000fcc00008f1415 */
[----:B------:R-:W2:Y:S01]  /*05c0*/  LDG.E R17, desc[UR6][R16.64] ;  /* 0x0000000610117981 */ /* 0x000ea2000c1e1900 */
[----:B------:R-:W-:Y:S01]  /*05d0*/  IADD3 R20, P0, PT, R6, R11, RZ ;  /* 0x0000000b06147210 */ /* 0x000fe20007f1e0ff */
[----:B------:R-:W-:-:S03]  /*05e0*/  IMAD.MOV.U32 R26, RZ, RZ, R7 ;  /* 0x000000ffff1a7224 */ /* 0x000fc600078e0007 */
[----:B------:R-:W-:Y:S01]  /*05f0*/  LEA R18, P1, R20, R18, 0x2 ;  /* 0x0000001214127211 */ /* 0x000fe200078210ff */
[----:B------:R-:W-:-:S05]  /*0600*/  IMAD.X R21, RZ, RZ, R15, P0 ;  /* 0x000000ffff157224 */ /* 0x000fca00000e060f */
[----:B------:R-:W-:-:S05]  /*0610*/  LEA.HI.X R19, R20, R19, R21, 0x2, P1 ;  /* 0x0000001314137211 */ /* 0x000fca00008f1415 */
[----:B--2---:R2:W-:Y:S02]  /*0620*/  STG.E desc[UR6][R18.64], R17 ;  /* 0x0000001112007986 */ /* 0x0045e4000c101906 */
.L_x_9:
[----:B------:R-:W-:Y:S05]  /*0630*/  BSYNC.RECONVERGENT B1 ;  /* 0x0000000000017941 */ /* 0x000fea0003800200 */
.L_x_8:
[----:B------:R-:W-:-:S13]  /*0640*/  ISETP.GE.U32.AND P0, PT, R4, 0x3, PT ;  /* 0x000000030400780c */ /* 0x000fda0003f06070 */
[----:B------:R-:W-:Y:S05]  /*0650*/  @!P0 BRA `(.L_x_7) ;  /* 0x0000000000c88947 */ /* 0x000fea0003800000 */
.L_x_10:
[----:B------:R-:W-:-:S05]  /*0660*/  IMAD R16, R26, R24, RZ ;  /* 0x000000181a107224 */ /* 0x000fca00078e02ff */
[----:B--23--:R-:W-:-:S04]  /*0670*/  IADD3 R17, P0, PT, R16, R5, RZ ;  /* 0x0000000510117210 */ /* 0x00cfc80007f1e0ff */
[----:B------:R-:W-:Y:S02]  /*0680*/  LEA.HI.X.SX32 R16, R16, R13, 0x1, P0 ;  /* 0x0000000d10107211 */ /* 0x000fe400000f0eff */
[----:B0-----:R-:W-:-:S04]  /*0690*/  LEA R20, P0, R17, UR12, 0x2 ;  /* 0x0000000c11147c11 */ /* 0x001fc8000f8010ff */
[----:B-1----:R-:W-:-:S05]  /*06a0*/  LEA.HI.X R21, R17, UR13, R16, 0x2, P0 ;  /* 0x0000000d11157c11 */ /* 0x002fca00080f1410 */
[----:B------:R-:W2:Y:S01]  /*06b0*/  LDG.E R25, desc[UR6][R20.64] ;  /* 0x0000000614197981 */ /* 0x000ea2000c1e1900 */
[----:B------:R-:W-:Y:S01]  /*06c0*/  IMAD.IADD R22, R3, 0x1, R26 ;  /* 0x0000000103167824 */ /* 0x000fe200078e021a */
[----:B------:R-:W-:-:S03]  /*06d0*/  IADD3 R19, P0, PT, R11, R26, RZ ;  /* 0x0000001a0b137210 */ /* 0x000fc60007f1e0ff */
[----:B------:R-:W-:Y:S02]  /*06e0*/  IMAD R16, R22, R24, RZ ;  /* 0x0000001816107224 */ /* 0x000fe400078e02ff */
[----:B------:R-:W-:Y:S01]  /*06f0*/  IMAD.X R28, RZ, RZ, R15, P0 ;  /* 0x000000ffff1c7224 */ /* 0x000fe200000e060f */
[C---:B------:R-:W-:Y:S02]  /*0700*/  LEA R18, P0, R19.reuse, UR14, 0x2 ;  /* 0x0000000e13127c11 */ /* 0x040fe4000f8010ff */
[C---:B------:R-:W-:Y:S02]  /*0710*/  IADD3 R17, P1, PT, R16.reuse, R5, RZ ;  /* 0x0000000510117210 */ /* 0x040fe40007f3e0ff */
[----:B------:R-:W-:Y:S02]  /*0720*/  LEA.HI.X R19, R19, UR15, R28, 0x2, P0 ;  /* 0x0000000f13137c11 */ /* 0x000fe400080f141c */
[----:B------:R-:W-:Y:S02]  /*0730*/  LEA.HI.X.SX32 R26, R16, R13, 0x1, P1 ;  /* 0x0000000d101a7211 */ /* 0x000fe400008f0eff */
[----:B------:R-:W-:-:S04]  /*0740*/  LEA R16, P1, R17, UR12, 0x2 ;  /* 0x0000000c11107c11 */ /* 0x000fc8000f8210ff */
[----:B------:R-:W-:Y:S01]  /*0750*/  LEA.HI.X R17, R17, UR13, R26, 0x2, P1 ;  /* 0x0000000d11117c11 */ /* 0x000fe200088f141a */
[----:B------:R-:W-:Y:S01]  /*0760*/  IMAD.IADD R28, R3, 0x1, R22 ;  /* 0x00000001031c7824 */ /* 0x000fe200078e0216 */
[----:B--2---:R0:W-:Y:S04]  /*0770*/  STG.E desc[UR6][R18.64], R25 ;  /* 0x0000001912007986 */ /* 0x0041e8000c101906 */
[----:B------:R-:W2:Y:S01]  /*0780*/  LDG.E R27, desc[UR6][R16.64] ;  /* 0x00000006101b7981 */ /* 0x000ea2000c1e1900 */
[----:B------:R-:W-:Y:S01]  /*0790*/  IMAD R20, R28, R24, RZ ;  /* 0x000000181c147224 */ /* 0x000fe200078e02ff */
[----:B------:R-:W-:-:S04]  /*07a0*/  IADD3 R23, P0, PT, R11, R22, RZ ;  /* 0x000000160b177210 */ /* 0x000fc80007f1e0ff */
[C---:B------:R-:W-:Y:S01]  /*07b0*/  IADD3 R21, P1, PT, R20.reuse, R5, RZ ;  /* 0x0000000514157210 */ /* 0x040fe20007f3e0ff */
[----:B------:R-:W-:Y:S01]  /*07c0*/  IMAD.X R29, RZ, RZ, R15, P0 ;  /* 0x000000ffff1d7224 */ /* 0x000fe200000e060f */
[----:B------:R-:W-:Y:S02]  /*07d0*/  LEA R22, P0, R23, UR14, 0x2 ;  /* 0x0000000e17167c11 */ /* 0x000fe4000f8010ff */
[----:B------:R-:W-:Y:S02]  /*07e0*/  LEA.HI.X.SX32 R26, R20, R13, 0x1, P1 ;  /* 0x0000000d141a7211 */ /* 0x000fe400008f0eff */
[----:B------:R-:W-:Y:S02]  /*07f0*/  LEA R20, P1, R21, UR12, 0x2 ;  /* 0x0000000c15147c11 */ /* 0x000fe4000f8210ff */
[----:B------:R-:W-:Y:S02]  /*0800*/  LEA.HI.X R23, R23, UR15, R29, 0x2, P0 ;  /* 0x0000000f17177c11 */ /* 0x000fe400080f141d */
[----:B------:R-:W-:Y:S01]  /*0810*/  LEA.HI.X R21, R21, UR13, R26, 0x2, P1 ;  /* 0x0000000d15157c11 */ /* 0x000fe200088f141a */
[----:B------:R-:W-:-:S02]  /*0820*/  IMAD.IADD R26, R3, 0x1, R28 ;  /* 0x00000001031a7824 */ /* 0x000fc400078e021c */
[----:B--2---:R1:W-:Y:S04]  /*0830*/  STG.E desc[UR6][R22.64], R27 ;  /* 0x0000001b16007986 */ /* 0x0043e8000c101906 */
[----:B0-----:R-:W2:Y:S01]  /*0840*/  LDG.E R25, desc[UR6][R20.64] ;  /* 0x0000000614197981 */ /* 0x001ea2000c1e1900 */
        /* <DEDUP_REMOVED lines=8> */
[----:B------:R-:W-:-:S03]  /*08d0*/  LEA.HI.X R17, R17, UR13, R28, 0x2, P1 ;  /* 0x0000000d11117c11 */ /* 0x000fc600088f141c */
[----:B--2---:R3:W-:Y:S04]  /*08e0*/  STG.E desc[UR6][R18.64], R25 ;  /* 0x0000001912007986 */ /* 0x0047e8000c101906 */
[----:B------:R-:W2:Y:S01]  /*08f0*/  LDG.E R17, desc[UR6][R16.64] ;  /* 0x0000000610117981 */ /* 0x000ea2000c1e1900 */
[----:B------:R-:W-:Y:S01]  /*0900*/  IADD3 R21, P0, PT, R11, R26, RZ ;  /* 0x0000001a0b157210 */ /* 0x000fe20007f1e0ff */
[----:B------:R-:W-:-:S04]  /*0910*/  IMAD.IADD R26, R3, 0x1, R26 ;  /* 0x00000001031a7824 */ /* 0x000fc800078e021a */
[----:B-1----:R-:W-:Y:S01]  /*0920*/  IMAD.X R22, RZ, RZ, R15, P0 ;  /* 0x000000ffff167224 */ /* 0x002fe200000e060f */
[----:B------:R-:W-:-:S04]  /*0930*/  LEA R20, P0, R21, UR14, 0x2 ;  /* 0x0000000e15147c11 */ /* 0x000fc8000f8010ff */
[----:B------:R-:W-:Y:S02]  /*0940*/  LEA.HI.X R21, R21, UR15, R22, 0x2, P0 ;  /* 0x0000000f15157c11 */ /* 0x000fe400080f1416 */
[----:B------:R-:W-:-:S03]  /*0950*/  ISETP.GE.AND P0, PT, R26, R24, PT ;  /* 0x000000181a00720c */ /* 0x000fc60003f06270 */
[----:B--2---:R3:W-:Y:S10]  /*0960*/  STG.E desc[UR6][R20.64], R17 ;  /* 0x0000001114007986 */ /* 0x0047f4000c101906 */
[----:B------:R-:W-:Y:S05]  /*0970*/  @!P0 BRA `(.L_x_10) ;  /* 0xfffffffc00388947 */ /* 0x000fea000383ffff */
.L_x_7:
[----:B------:R-:W-:Y:S05]  /*0980*/  BSYNC.RECONVERGENT B0 ;  /* 0x0000000000007941 */ /* 0x000fea0003800200 */
.L_x_6:
[----:B------:R-:W-:-:S05]  /*0990*/  IMAD.IADD R5, R10, 0x1, R5 ;  /* 0x000000010a057824 */ /* 0x000fca00078e0205 */
[----:B------:R-:W-:-:S13]  /*09a0*/  ISETP.GE.AND P0, PT, R5, R24, PT ;  /* 0x000000180500720c */ /* 0x000fda0003f06270 */
[----:B------:R-:W-:Y:S05]  /*09b0*/  @!P0 BRA `(.L_x_11) ;  /* 0xfffffff800548947 */ /* 0x000fea000383ffff */
[----:B------:R-:W-:Y:S05]  /*09c0*/  EXIT ;  /* 0x000000000000794d */ /* 0x000fea0003800000 */
.L_x_12:
        /* <DEDUP_REMOVED lines=11> */
.L_x_40:


//--------------------- .text._Z20transpose_matrix_GPUPfi --------------------------
	.section	.text._Z20transpose_matrix_GPUPfi,"ax",@progbits
	.align	128
        .global         _Z20transpose_matrix_GPUPfi
        .type           _Z20transpose_matrix_GPUPfi,@function
        .size           _Z20transpose_matrix_GPUPfi,(.L_x_41 - _Z20transpose_matrix_GPUPfi)
        .other          _Z20transpose_matrix_GPUPfi,@"STO_CUDA_ENTRY STV_DEFAULT"
_Z20transpose_matrix_GPUPfi:
.text._Z20transpose_matrix_GPUPfi:
        /* <DEDUP_REMOVED lines=11> */
[----:B---3--:R-:W-:Y:S02]  /*00b0*/  IMAD R7, R7, UR6, RZ ;  /* 0x0000000607077c24 */ /* 0x008fe4000f8e02ff */
[----:B--2---:R-:W-:-:S10]  /*00c0*/  IMAD R6, R6, UR5, R3 ;  /* 0x0000000506067c24 */ /* 0x004fd4000f8e0203 */
[----:B------:R-:W-:Y:S05]  /*00d0*/  @P0 EXIT ;  /* 0x000000000000094d */ /* 0x000fea0003800000 */
[----:B------:R-:W-:Y:S01]  /*00e0*/  IMAD R8, R6, UR7, RZ ;  /* 0x0000000706087c24 */ /* 0x000fe2000f8e02ff */
[----:B------:R-:W0:Y:S01]  /*00f0*/  LDCU.64 UR4, c[0x0][0x358] ;  /* 0x00006b00ff0477ac */ /* 0x000e220008000a00 */
[----:B------:R-:W1:Y:S05]  /*0100*/  LDCU.64 UR8, c[0x0][0x380] ;  /* 0x00007000ff0877ac */ /* 0x000e6a0008000a00 */
.L_x_16:
[----:B------:R-:W-:Y:S01]  /*0110*/  ISETP.GE.AND P0, PT, R6, R0, PT ;  /* 0x000000000600720c */ /* 0x000fe20003f06270 */
[----:B------:R-:W-:-:S12]  /*0120*/  BSSY.RECONVERGENT B0, `(.L_x_13) ;  /* 0x0000018000007945 */ /* 0x000fd80003800200 */
[----:B--2---:R-:W-:Y:S05]  /*0130*/  @P0 BRA `(.L_x_14) ;  /* 0x0000000000580947 */ /* 0x004fea0003800000 */
[----:B------:R-:W2:Y:S01]  /*0140*/  LDC R18, c[0x0][0x388] ;  /* 0x0000e200ff127b82 */ /* 0x000ea20000000800 */
[----:B------:R-:W-:Y:S01]  /*0150*/  SHF.R.S32.HI R16, RZ, 0x1f, R0 ;  /* 0x0000001fff107819 */ /* 0x000fe20000011400 */
[----:B------:R-:W-:Y:S02]  /*0160*/  IMAD.MOV.U32 R9, RZ, RZ, R8 ;  /* 0x000000ffff097224 */ /* 0x000fe400078e0008 */
[----:B------:R-:W-:Y:S02]  /*0170*/  IMAD.MOV.U32 R10, RZ, RZ, R6 ;  /* 0x000000ffff0a7224 */ /* 0x000fe400078e0006 */
[----:B--2---:R-:W-:-:S05]  /*0180*/  IMAD R15, R0, R18, RZ ;  /* 0x00000012000f7224 */ /* 0x004fca00078e02ff */
[----:B------:R-:W-:-:S07]  /*0190*/  SHF.R.S32.HI R17, RZ, 0x1f, R15 ;  /* 0x0000001fff117819 */ /* 0x000fce000001140f */
.L_x_15:
[----:B--2---:R-:W-:Y:S02]  /*01a0*/  IADD3 R5, P0, PT, R9, R0, RZ ;  /* 0x0000000009057210 */ /* 0x004fe40007f1e0ff */
[----:B------:R-:W-:Y:S02]  /*01b0*/  IADD3 R3, P1, PT, R15, R10, RZ ;  /* 0x0000000a0f037210 */ /* 0x000fe40007f3e0ff */
[----:B------:R-:W-:Y:S02]  /*01c0*/  LEA.HI.X.SX32 R12, R9, R16, 0x1, P0 ;  /* 0x00000010090c7211 */ /* 0x000fe400000f0eff */
[----:B------:R-:W-:Y:S02]  /*01d0*/  LEA.HI.X.SX32 R14, R10, R17, 0x1, P1 ;  /* 0x000000110a0e7211 */ /* 0x000fe400008f0eff */
[----:B-1----:R-:W-:Y:S02]  /*01e0*/  LEA R4, P0, R5, UR8, 0x2 ;  /* 0x0000000805047c11 */ /* 0x002fe4000f8010ff */
[----:B------:R-:W-:-:S02]  /*01f0*/  LEA R2, P1, R3, UR8, 0x2 ;  /* 0x0000000803027c11 */ /* 0x000fc4000f8210ff */
[----:B------:R-:W-:Y:S02]  /*0200*/  LEA.HI.X R5, R5, UR9, R12, 0x2, P0 ;  /* 0x0000000905057c11 */ /* 0x000fe400080f140c */
[----:B------:R-:W-:-:S03]  /*0210*/  LEA.HI.X R3, R3, UR9, R14, 0x2, P1 ;  /* 0x0000000903037c11 */ /* 0x000fc600088f140e */
[----:B0-----:R-:W2:Y:S04]  /*0220*/  LDG.E R13, desc[UR4][R4.64] ;  /* 0x00000004040d7981 */ /* 0x001ea8000c1e1900 */
[----:B------:R-:W3:Y:S01]  /*0230*/  LDG.E R11, desc[UR4][R2.64] ;  /* 0x00000004020b7981 */ /* 0x000ee2000c1e1900 */
[C---:B------:R-:W-:Y:S02]  /*0240*/  IMAD.IADD R10, R7.reuse, 0x1, R10 ;  /* 0x00000001070a7824 */ /* 0x040fe400078e020a */
[----:B------:R-:W-:-:S03]  /*0250*/  IMAD R9, R7, R18, R9 ;  /* 0x0000001207097224 */ /* 0x000fc600078e0209 */
[----:B------:R-:W-:Y:S01]  /*0260*/  ISETP.GE.AND P0, PT, R10, R0, PT ;  /* 0x000000000a00720c */ /* 0x000fe20003f06270 */
[----:B--2---:R2:W-:Y:S04]  /*0270*/  STG.E desc[UR4][R2.64], R13 ;  /* 0x0000000d02007986 */ /* 0x0045e8000c101904 */
[----:B---3--:R2:W-:Y:S08]  /*0280*/  STG.E desc[UR4][R4.64], R11 ;  /* 0x0000000b04007986 */ /* 0x0085f0000c101904 */
[----:B------:R-:W-:Y:S05]  /*0290*/  @!P0 BRA `(.L_x_15) ;  /* 0xfffffffc00c08947 */ /* 0x000fea000383ffff */
.L_x_14:
[----:B01----:R-:W-:Y:S05]  /*02a0*/  BSYNC.RECONVERGENT B0 ;  /* 0x0000000000007941 */ /* 0x003fea0003800200 */
.L_x_13:
[----:B------:R-:W0:Y:S01]  /*02b0*/  LDCU UR6, c[0x0][0x388] ;  /* 0x00007100ff0677ac */ /* 0x000e220008000800 */
[----:B------:R-:W-:-:S05]  /*02c0*/  IMAD.IADD R0, R7, 0x1, R0 ;  /* 0x0000000107007824 */ /* 0x000fca00078e0200 */
[----:B0-----:R-:W-:-:S13]  /*02d0*/  ISETP.GE.AND P0, PT, R0, UR6, PT ;  /* 0x0000000600007c0c */ /* 0x001fda000bf06270 */
[----:B------:R-:W-:Y:S05]  /*02e0*/  @!P0 BRA `(.L_x_16) ;  /* 0xfffffffc00888947 */ /* 0x000fea000383ffff */
[----:B------:R-:W-:Y:S05]  /*02f0*/  EXIT ;  /* 0x000000000000794d */ /* 0x000fea0003800000 */
.L_x_17:
        /* <DEDUP_REMOVED lines=16> */
.L_x_41:


//--------------------- .text._Z21multiple_matrices_GPUPfS_S_i --------------------------
	.section	.text._Z21multiple_matrices_GPUPfS_S_i,"ax",@progbits
	.align	128
        .global         _Z21multiple_matrices_GPUPfS_S_i
        .type           _Z21multiple_matrices_GPUPfS_S_i,@function
        .size           _Z21multiple_matrices_GPUPfS_S_i,(.L_x_42 - _Z21multiple_matrices_GPUPfS_S_i)
        .other          _Z21multiple_matrices_GPUPfS_S_i,@"STO_CUDA_ENTRY STV_DEFAULT"
_Z21multiple_matrices_GPUPfS_S_i:
.text._Z21multiple_matrices_GPUPfS_S_i:
        /* <DEDUP_REMOVED lines=14> */
[----:B------:R-:W-:Y:S01]  /*00e0*/  UISETP.GT.AND UP0, UPT, UR4, URZ, UPT ;  /* 0x000000ff0400728c */ /* 0x000fe2000bf04270 */
[----:B------:R-:W0:Y:S08]  /*00f0*/  LDCU.64 UR8, c[0x0][0x358] ;  /* 0x00006b00ff0877ac */ /* 0x000e300008000a00 */
[----:B------:R-:W-:Y:S05]  /*0100*/  BRA.U UP0, `(.L_x_18) ;  /* 0x0000000100547547 */ /* 0x000fea000b800000 */
.L_x_22:
[----:B------:R-:W1:Y:S01]  /*0110*/  LDC R14, c[0x0][0x398] ;  /* 0x0000e600ff0e7b82 */ /* 0x000e620000000800 */
[----:B------:R-:W-:Y:S01]  /*0120*/  BSSY.RECONVERGENT B0, `(.L_x_19) ;  /* 0x000000f000007945 */ /* 0x000fe20003800200 */
[----:B-1----:R-:W-:-:S13]  /*0130*/  ISETP.GE.AND P0, PT, R0, R14, PT ;  /* 0x0000000e0000720c */ /* 0x002fda0003f06270 */
[----:B------:R-:W-:Y:S05]  /*0140*/  @P0 BRA `(.L_x_20) ;  /* 0x0000000000300947 */ /* 0x000fea0003800000 */
[----:B------:R-:W1:Y:S01]  /*0150*/  LDC.64 R8, c[0x0][0x390] ;  /* 0x0000e400ff087b82 */ /* 0x000e620000000a00 */
[----:B------:R-:W-:Y:S02]  /*0160*/  IMAD R10, R3, R14, RZ ;  /* 0x0000000e030a7224 */ /* 0x000fe400078e02ff */
[----:B------:R-:W-:-:S03]  /*0170*/  IMAD.MOV.U32 R7, RZ, RZ, R0 ;  /* 0x000000ffff077224 */ /* 0x000fc600078e0000 */
[----:B------:R-:W-:-:S07]  /*0180*/  SHF.R.S32.HI R12, RZ, 0x1f, R10 ;  /* 0x0000001fff0c7819 */ /* 0x000fce000001140a */
.L_x_21:
[----:B------:R-:W-:-:S04]  /*0190*/  IADD3 R5, P0, PT, R10, R7, RZ ;  /* 0x000000070a057210 */ /* 0x000fc80007f1e0ff */
[----:B------:R-:W-:Y:S01]  /*01a0*/  LEA.HI.X.SX32 R6, R7, R12, 0x1, P0 ;  /* 0x0000000c07067211 */ /* 0x000fe200000f0eff */
[----:B------:R-:W-:Y:S01]  /*01b0*/  IMAD.IADD R7, R2, 0x1, R7 ;  /* 0x0000000102077824 */ /* 0x000fe200078e0207 */
[----:B-1----:R-:W-:-:S04]  /*01c0*/  LEA R4, P0, R5, R8, 0x2 ;  /* 0x0000000805047211 */ /* 0x002fc800078010ff */
[----:B------:R-:W-:Y:S02]  /*01d0*/  LEA.HI.X R5, R5, R9, R6, 0x2, P0 ;  /* 0x0000000905057211 */ /* 0x000fe400000f1406 */
[----:B------:R-:W-:-:S03]  /*01e0*/  ISETP.GE.AND P0, PT, R7, R14, PT ;  /* 0x0000000e0700720c */ /* 0x000fc60003f06270 */
[----:B0-----:R2:W-:Y:S10]  /*01f0*/  STG.E desc[UR8][R4.64], RZ ;  /* 0x000000ff04007986 */ /* 0x0015f4000c101908 */
[----:B--2---:R-:W-:Y:S05]  /*0200*/  @!P0 BRA `(.L_x_21) ;  /* 0xfffffffc00e08947 */ /* 0x004fea000383ffff */
.L_x_20:
[----:B0-----:R-:W-:Y:S05]  /*0210*/  BSYNC.RECONVERGENT B0 ;  /* 0x0000000000007941 */ /* 0x001fea0003800200 */
.L_x_19:
[----:B------:R-:W-:-:S05]  /*0220*/  IMAD.IADD R3, R2, 0x1, R3 ;  /* 0x0000000102037824 */ /* 0x000fca00078e0203 */
[----:B------:R-:W-:-:S13]  /*0230*/  ISETP.GE.AND P0, PT, R3, R14, PT ;  /* 0x0000000e0300720c */ /* 0x000fda0003f06270 */
[----:B------:R-:W-:Y:S05]  /*0240*/  @!P0 BRA `(.L_x_22) ;  /* 0xfffffffc00b08947 */ /* 0x000fea000383ffff */
[----:B------:R-:W-:Y:S05]  /*0250*/  EXIT ;  /* 0x000000000000794d */ /* 0x000fea0003800000 */
.L_x_18:
[----:B------:R-:W-:Y:S01]  /*0260*/  ULOP3.LUT UR6, UR4, 0x7ffffff8, URZ, 0xc0, !UPT ;  /* 0x7ffffff804067892 */ /* 0x000fe2000f8ec0ff */
[----:B------:R-:W1:Y:S01]  /*0270*/  LDCU.64 UR12, c[0x0][0x388] ;  /* 0x00007100ff0c77ac */ /* 0x000e620008000a00 */
[----:B------:R-:W-:-:S12]  /*0280*/  UIMAD UR4, UR4, 0x7, URZ ;  /* 0x00000007040478a4 */ /* 0x000fd8000f8e02ff */
.L_x_31:
[----:B--2---:R-:W2:Y:S01]  /*0290*/  LDCU UR5, c[0x0][0x398] ;  /* 0x00007300ff0577ac */ /* 0x004ea20008000800 */
[----:B------:R-:W-:Y:S01]  /*02a0*/  BSSY.RECONVERGENT B0, `(.L_x_23) ;  /* 0x00000ce000007945 */ /* 0x000fe20003800200 */
[----:B--2---:R-:W-:-:S05]  /*02b0*/  IMAD.U32 R4, RZ, RZ, UR5 ;  /* 0x00000005ff047e24 */ /* 0x004fca000f8e00ff */
[----:B------:R-:W-:-:S13]  /*02c0*/  ISETP.GE.AND P0, PT, R0, R4, PT ;  /* 0x000000040000720c */ /* 0x000fda0003f06270 */
[----:B------:R-:W-:Y:S05]  /*02d0*/  @P0 BRA `(.L_x_24) ;  /* 0x0000000c00280947 */ /* 0x000fea0003800000 */
[----:B------:R-:W2:Y:S01]  /*02e0*/  LDCU.64 UR10, c[0x0][0x380] ;  /* 0x00007000ff0a77ac */ /* 0x000ea20008000a00 */
[----:B------:R-:W-:Y:S02]  /*02f0*/  IMAD R5, R3, R4, RZ ;  /* 0x0000000403057224 */ /* 0x000fe400078e02ff */
[----:B------:R-:W-:-:S03]  /*0300*/  IMAD.MOV.U32 R9, RZ, RZ, R0 ;  /* 0x000000ffff097224 */ /* 0x000fc600078e0000 */
[----:B------:R-:W-:Y:S02]  /*0310*/  SHF.R.S32.HI R6, RZ, 0x1f, R5 ;  /* 0x0000001fff067819 */ /* 0x000fe40000011405 */
[----:B--2---:R-:W-:-:S04]  /*0320*/  LEA R7, P0, R5, UR10, 0x2 ;  /* 0x0000000a05077c11 */ /* 0x004fc8000f8010ff */
[----:B------:R-:W-:Y:S02]  /*0330*/  IADD3 R7, P1, PT, R7, 0x10, RZ ;  /* 0x0000001007077810 */ /* 0x000fe40007f3e0ff */
[----:B------:R-:W-:-:S05]  /*0340*/  LEA.HI.X R8, R5, UR11, R6, 0x2, P0 ;  /* 0x0000000b05087c11 */ /* 0x000fca00080f1406 */
[----:B------:R-:W-:-:S07]  /*0350*/  IMAD.X R8, RZ, RZ, R8, P1 ;  /* 0x000000ffff087224 */ /* 0x000fce00008e0608 */
.L_x_30:
[----:B--2---:R-:W2:Y:S01]  /*0360*/  LDCU UR5, c[0x0][0x398] ;  /* 0x00007300ff0577ac */ /* 0x004ea20008000800 */
[----:B------:R-:W-:Y:S02]  /*0370*/  IMAD.MOV.U32 R16, RZ, RZ, RZ ;  /* 0x000000ffff107224 */ /* 0x000fe400078e00ff */
[----:B------:R-:W-:Y:S02]  /*0380*/  IMAD.MOV.U32 R22, RZ, RZ, RZ ;  /* 0x000000ffff167224 */ /* 0x000fe400078e00ff */
[----:B--2---:R-:W-:-:S04]  /*0390*/  IMAD.U32 R4, RZ, RZ, UR5 ;  /* 0x00000005ff047e24 */ /* 0x004fc8000f8e00ff */
[----:B------:R-:W-:-:S05]  /*03a0*/  VIADD R10, R4, 0xffffffff ;  /* 0xffffffff040a7836 */ /* 0x000fca0000000000 */
[----:B------:R-:W-:-:S13]  /*03b0*/  ISETP.GE.U32.AND P0, PT, R10, 0x7, PT ;  /* 0x000000070a00780c */ /* 0x000fda0003f06070 */
[----:B------:R-:W-:Y:S05]  /*03c0*/  @!P0 BRA `(.L_x_25) ;  /* 0x00000004006c8947 */ /* 0x000fea0003800000 */
[----:B------:R-:W2:Y:S01]  /*03d0*/  LDCU UR5, c[0x0][0x398] ;  /* 0x00007300ff0577ac */ /* 0x000ea20008000800 */
[C---:B------:R-:W-:Y:S02]  /*03e0*/  IMAD.SHL.U32 R22, R4.reuse, 0x2, RZ ;  /* 0x0000000204167824 */ /* 0x040fe400078e00ff */
[----:B------:R-:W-:Y:S01]  /*03f0*/  IMAD R11, R4, 0x3, RZ ;  /* 0x00000003040b7824 */ /* 0x000fe200078e02ff */
[----:B------:R-:W3:Y:S01]  /*0400*/  LDCU UR7, c[0x0][0x398] ;  /* 0x00007300ff0777ac */ /* 0x000ee20008000800 */
[----:B------:R-:W-:Y:S02]  /*0410*/  IMAD.MOV.U32 R16, RZ, RZ, RZ ;  /* 0x000000ffff107224 */ /* 0x000fe400078e00ff */
[----:B------:R-:W-:Y:S01]  /*0420*/  IMAD.MOV.U32 R21, RZ, RZ, RZ ;  /* 0x000000ffff157224 */ /* 0x000fe200078e00ff */
[----:B------:R-:W-:Y:S01]  /*0430*/  UIADD3 UR10, UPT, UPT, -UR6, URZ, URZ ;  /* 0x000000ff060a7290 */ /* 0x000fe2000fffe1ff */
[----:B------:R-:W-:Y:S02]  /*0440*/  IMAD.MOV.U32 R17, RZ, RZ, R7 ;  /* 0x000000ffff117224 */ /* 0x000fe400078e0007 */
[----:B------:R-:W-:-:S02]  /*0450*/  IMAD.MOV.U32 R29, RZ, RZ, R8 ;  /* 0x000000ffff1d7224 */ /* 0x000fc400078e0008 */
[----:B------:R-:W-:Y:S02]  /*0460*/  IMAD.U32 R24, RZ, RZ, UR4 ;  /* 0x00000004ff187e24 */ /* 0x000fe4000f8e00ff */
[----:B------:R-:W-:Y:S01]  /*0470*/  IMAD.U32 R20, RZ, RZ, UR10 ;  /* 0x0000000aff147e24 */ /* 0x000fe2000f8e00ff */
[----:B--2---:R-:W-:Y:S02]  /*0480*/  UIMAD UR11, UR5, 0x5, URZ ;  /* 0x00000005050b78a4 */ /* 0x004fe4000f8e02ff */
[----:B------:R-:W-:Y:S02]  /*0490*/  UIMAD UR14, UR5, 0x6, URZ ;  /* 0x00000006050e78a4 */ /* 0x000fe4000f8e02ff */
[----:B------:R-:W-:Y:S01]  /*04a0*/  USHF.L.U32 UR5, UR5, 0x2, URZ ;  /* 0x0000000205057899 */ /* 0x000fe200080006ff */
[----:B---3--:R-:W-:Y:S02]  /*04b0*/  IMAD.U32 R10, RZ, RZ, UR7 ;  /* 0x00000007ff0a7e24 */ /* 0x008fe4000f8e00ff */
[----:B------:R-:W-:-:S02]  /*04c0*/  IMAD.U32 R13, RZ, RZ, UR11 ;  /* 0x0000000bff0d7e24 */ /* 0x000fc4000f8e00ff */
[----:B------:R-:W-:Y:S01]  /*04d0*/  IMAD.U32 R25, RZ, RZ, UR14 ;  /* 0x0000000eff197e24 */ /* 0x000fe2000f8e00ff */
[----:B------:R-:W-:-:S07]  /*04e0*/  MOV R12, UR5 ;  /* 0x00000005000c7c02 */ /* 0x000fce0008000f00 */
.L_x_26:
[----:B------:R-:W-:Y:S02]  /*04f0*/  SHF.R.S32.HI R23, RZ, 0x1f, R9 ;  /* 0x0000001fff177819 */ /* 0x000fe40000011409 */
[----:B------:R-:W-:-:S05]  /*0500*/  IADD3 R14, P0, PT, R21, R9, RZ ;  /* 0x00000009150e7210 */ /* 0x000fca0007f1e0ff */
[----:B------:R-:W-:Y:S01]  /*0510*/  IMAD.X R15, RZ, RZ, R23, P0 ;  /* 0x000000ffff0f7224 */ /* 0x000fe200000e0617 */
[----:B-1----:R-:W-:-:S04]  /*0520*/  LEA R18, P0, R14, UR12, 0x2 ;  /* 0x0000000c0e127c11 */ /* 0x002fc8000f8010ff */
[----:B------:R-:W-:Y:S01]  /*0530*/  LEA.HI.X R19, R14, UR13, R15, 0x2, P0 ;  /* 0x0000000d0e137c11 */ /* 0x000fe200080f140f */
[----:B------:R-:W-:Y:S02]  /*0540*/  IMAD.MOV.U32 R14, RZ, RZ, R17 ;  /* 0x000000ffff0e7224 */ /* 0x000fe400078e0011 */
[----:B------:R-:W-:Y:S02]  /*0550*/  IMAD.MOV.U32 R15, RZ, RZ, R29 ;  /* 0x000000ffff0f7224 */ /* 0x000fe400078e001d */
[----:B0-----:R-:W2:Y:S04]  /*0560*/  LDG.E R18, desc[UR8][R18.64] ;  /* 0x0000000812127981 */ /* 0x001ea8000c1e1900 */
[----:B------:R-:W2:Y:S01]  /*0570*/  LDG.E R17, desc[UR8][R14.64+-0x10] ;  /* 0xfffff0080e117981 */ /* 0x000ea2000c1e1900 */
[----:B------:R-:W-:-:S05]  /*0580*/  IADD3 R27, P0, PT, R10, R9, RZ ;  /* 0x000000090a1b7210 */ /* 0x000fca0007f1e0ff */
[----:B------:R-:W-:Y:S02]  /*0590*/  IMAD.X R28, RZ, RZ, R23, P0 ;  /* 0x000000ffff1c7224 */ /* 0x000fe400000e0617 */
[----:B--2---:R-:W-:Y:S01]  /*05a0*/  FFMA R26, R17, R18, R16 ;  /* 0x00000012111a7223 */ /* 0x004fe20000000010 */
[----:B------:R-:W-:-:S04]  /*05b0*/  LEA R16, P0, R27, UR12, 0x2 ;  /* 0x0000000c1b107c11 */ /* 0x000fc8000f8010ff */
[----:B------:R-:W-:Y:S02]  /*05c0*/  LEA.HI.X R17, R27, UR13, R28, 0x2, P0 ;  /* 0x0000000d1b117c11 */ /* 0x000fe400080f141c */
[----:B------:R-:W2:Y:S04]  /*05d0*/  LDG.E R27, desc[UR8][R14.64+-0xc] ;  /* 0xfffff4080e1b7981 */ /* 0x000ea8000c1e1900 */
[----:B------:R-:W2:Y:S01]  /*05e0*/  LDG.E R16, desc[UR8][R16.64] ;  /* 0x0000000810107981 */ /* 0x000ea2000c1e1900 */
[----:B------:R-:W-:-:S05]  /*05f0*/  IADD3 R28, P0, PT, R22, R9, RZ ;  /* 0x00000009161c7210 */ /* 0x000fca0007f1e0ff */
[----:B------:R-:W-:Y:S01]  /*0600*/  IMAD.X R19, RZ, RZ, R23, P0 ;  /* 0x000000ffff137224 */ /* 0x000fe200000e0617 */
[----:B------:R-:W-:-:S04]  /*0610*/  LEA R18, P0, R28, UR12, 0x2 ;  /* 0x0000000c1c127c11 */ /* 0x000fc8000f8010ff */
[----:B------:R-:W-:-:S05]  /*0620*/  LEA.HI.X R19, R28, UR13, R19, 0x2, P0 ;  /* 0x0000000d1c137c11 */ /* 0x000fca00080f1413 */
[----:B------:R-:W3:Y:S01]  /*0630*/  LDG.E R18, desc[UR8][R18.64] ;  /* 0x0000000812127981 */ /* 0x000ee2000c1e1900 */
[----:B--2---:R-:W-:-:S03]  /*0640*/  FFMA R26, R27, R16, R26 ;  /* 0x000000101b1a7223 */ /* 0x004fc6000000001a */
[----:B------:R-:W3:Y:S01]  /*0650*/  LDG.E R27, desc[UR8][R14.64+-0x8] ;  /* 0xfffff8080e1b7981 */ /* 0x000ee2000c1e1900 */
[----:B------:R-:W-:-:S05]  /*0660*/  IADD3 R28, P0, PT, R11, R9, RZ ;  /* 0x000000090b1c7210 */ /* 0x000fca0007f1e0ff */
[----:B------:R-:W-:Y:S01]  /*0670*/  IMAD.X R17, RZ, RZ, R23, P0 ;  /* 0x000000ffff117224 */ /* 0x000fe200000e0617 */
[----:B------:R-:W-:-:S04]  /*0680*/  LEA R16, P0, R28, UR12, 0x2 ;  /* 0x0000000c1c107c11 */ /* 0x000fc8000f8010ff */
[----:B------:R-:W-:-:S05]  /*0690*/  LEA.HI.X R17, R28, UR13, R17, 0x2, P0 ;  /* 0x0000000d1c117c11 */ /* 0x000fca00080f1411 */
[----:B------:R-:W2:Y:S01]  /*06a0*/  LDG.E R16, desc[UR8][R16.64] ;  /* 0x0000000810107981 */ /* 0x000ea2000c1e1900 */
[----:B---3--:R-:W-:-:S03]  /*06b0*/  FFMA R26, R27, R18, R26 ;  /* 0x000000121b1a7223 */ /* 0x008fc6000000001a */
        /* <DEDUP_REMOVED lines=13> */
[----:B---3--:R-:W-:Y:S01]  /*0790*/  FFMA R26, R27, R18, R26 ;  /* 0x000000121b1a7223 */ /* 0x008fe2000000001a */
[----:B------:R-:W-:Y:S02]  /*07a0*/  IADD3 R29, P0, PT, R25, R9, RZ ;  /* 0x00000009191d7210 */ /* 0x000fe40007f1e0ff */
[----:B------:R-:W2:Y:S04]  /*07b0*/  LDG.E R27, desc[UR8][R14.64+0x4] ;  /* 0x000004080e1b7981 */ /* 0x000ea8000c1e1900 */
[----:B------:R-:W3:Y:S01]  /*07c0*/  LDG.E R17, desc[UR8][R14.64+0x8] ;  /* 0x000008080e117981 */ /* 0x000ee2000c1e1900 */
[----:B--2---:R-:W-:Y:S01]  /*07d0*/  FFMA R28, R27, R16, R26 ;  /* 0x000000101b1c7223 */ /* 0x004fe2000000001a */
[----:B------:R-:W-:Y:S01]  /*07e0*/  IMAD.X R26, RZ, RZ, R23, P0 ;  /* 0x000000ffff1a7224 */ /* 0x000fe200000e0617 */
[----:B------:R-:W-:-:S04]  /*07f0*/  LEA R18, P0, R29, UR12, 0x2 ;  /* 0x0000000c1d127c11 */ /* 0x000fc8000f8010ff */
[----:B------:R-:W-:-:S06]  /*0800*/  LEA.HI.X R19, R29, UR13, R26, 0x2, P0 ;  /* 0x0000000d1d137c11 */ /* 0x000fcc00080f141a */
[----:B------:R-:W3:Y:S01]  /*0810*/  LDG.E R19, desc[UR8][R18.64] ;  /* 0x0000000812137981 */ /* 0x000ee2000c1e1900 */
[----:B------:R-:W-:-:S05]  /*0820*/  IADD3 R27, P0, PT, R24, R9, RZ ;  /* 0x00000009181b7210 */ /* 0x000fca0007f1e0ff */
[----:B------:R-:W-:Y:S01]  /*0830*/  IMAD.X R23, RZ, RZ, R23, P0 ;  /* 0x000000ffff177224 */ /* 0x000fe200000e0617 */
[----:B------:R-:W-:-:S04]  /*0840*/  LEA R26, P0, R27, UR12, 0x2 ;  /* 0x0000000c1b1a7c11 */ /* 0x000fc8000f8010ff */
[----:B------:R-:W-:Y:S02]  /*0850*/  LEA.HI.X R27, R27, UR13, R23, 0x2, P0 ;  /* 0x0000000d1b1b7c11 */ /* 0x000fe400080f1417 */
[----:B------:R-:W2:Y:S04]  /*0860*/  LDG.E R23, desc[UR8][R14.64+0xc] ;  /* 0x00000c080e177981 */ /* 0x000ea8000c1e1900 */
[----:B------:R-:W2:Y:S01]  /*0870*/  LDG.E R26, desc[UR8][R26.64] ;  /* 0x000000081a1a7981 */ /* 0x000ea2000c1e1900 */
[----:B------:R-:W-:Y:S01]  /*0880*/  VIADD R20, R20, 0x8 ;  /* 0x0000000814147836 */ /* 0x000fe20000000000 */
[C---:B------:R-:W-:Y:S01]  /*0890*/  LEA R22, R4.reuse, R22, 0x3 ;  /* 0x0000001604167211 */ /* 0x040fe200078e18ff */
[C---:B------:R-:W-:Y:S02]  /*08a0*/  IMAD R10, R4.reuse, 0x8, R10 ;  /* 0x00000008040a7824 */ /* 0x040fe400078e020a */
[----:B------:R-:W-:-:S02]  /*08b0*/  IMAD R11, R4, 0x8, R11 ;  /* 0x00000008040b7824 */ /* 0x000fc400078e020b */
[C---:B------:R-:W-:Y:S02]  /*08c0*/  IMAD R12, R4.reuse, 0x8, R12 ;  /* 0x00000008040c7824 */ /* 0x040fe400078e020c */
[C---:B------:R-:W-:Y:S02]  /*08d0*/  IMAD R13, R4.reuse, 0x8, R13 ;  /* 0x00000008040d7824 */ /* 0x040fe400078e020d */
[C---:B------:R-:W-:Y:S02]  /*08e0*/  IMAD R25, R4.reuse, 0x8, R25 ;  /* 0x0000000804197824 */ /* 0x040fe400078e0219 */
[C---:B------:R-:W-:Y:S02]  /*08f0*/  IMAD R24, R4.reuse, 0x8, R24 ;  /* 0x0000000804187824 */ /* 0x040fe400078e0218 */
[----:B------:R-:W-:Y:S02]  /*0900*/  IMAD R21, R4, 0x8, R21 ;  /* 0x0000000804157824 */ /* 0x000fe400078e0215 */
[----:B---3--:R-:W-:Y:S01]  /*0910*/  FFMA R28, R17, R19, R28 ;  /* 0x00000013111c7223 */ /* 0x008fe2000000001c */
[----:B------:R-:W-:-:S05]  /*0920*/  IADD3 R17, P0, PT, R14, 0x20, RZ ;  /* 0x000000200e117810 */ /* 0x000fca0007f1e0ff */
[----:B------:R-:W-:Y:S01]  /*0930*/  IMAD.X R29, RZ, RZ, R15, P0 ;  /* 0x000000ffff1d7224 */ /* 0x000fe200000e060f */
[----:B------:R-:W-:Y:S01]  /*0940*/  ISETP.NE.AND P0, PT, R20, RZ, PT ;  /* 0x000000ff1400720c */ /* 0x000fe20003f05270 */
[----:B--2---:R-:W-:-:S12]  /*0950*/  FFMA R16, R23, R26, R28 ;  /* 0x0000001a17107223 */ /* 0x004fd8000000001c */
[----:B------:R-:W-:Y:S05]  /*0960*/  @P0 BRA `(.L_x_26) ;  /* 0xfffffff800e00947 */ /* 0x000fea000383ffff */
[----:B------:R-:W-:-:S07]  /*0970*/  IMAD.U32 R22, RZ, RZ, UR6 ;  /* 0x00000006ff167e24 */ /* 0x000fce000f8e00ff */
.L_x_25:
[----:B------:R-:W2:Y:S01]  /*0980*/  LDCU UR5, c[0x0][0x398] ;  /* 0x00007300ff0577ac */ /* 0x000ea20008000800 */
[----:B------:R-:W-:Y:S01]  /*0990*/  SHF.R.S32.HI R17, RZ, 0x1f, R9 ;  /* 0x0000001fff117819 */ /* 0x000fe20000011409 */
[----:B--2---:R-:W-:-:S04]  /*09a0*/  ULOP3.LUT UR5, UR5, 0x7, URZ, 0xc0, !UPT ;  /* 0x0000000705057892 */ /* 0x004fc8000f8ec0ff */
[----:B------:R-:W-:-:S09]  /*09b0*/  UISETP.NE.AND UP0, UPT, UR5, URZ, UPT ;  /* 0x000000ff0500728c */ /* 0x000fd2000bf05270 */
[----:B------:R-:W-:Y:S05]  /*09c0*/  BRA.U !UP0, `(.L_x_27) ;  /* 0x0000000508487547 */ /* 0x000fea000b800000 */
[----:B------:R-:W-:Y:S01]  /*09d0*/  UIADD3 UR5, UPT, UPT, UR5, -0x1, URZ ;  /* 0xffffffff05057890 */ /* 0x000fe2000fffe0ff */
[----:B------:R-:W-:-:S03]  /*09e0*/  LOP3.LUT P0, R24, R4, 0x3, RZ, 0xc0, !PT ;  /* 0x0000000304187812 */ /* 0x000fc6000780c0ff */
[----:B------:R-:W-:-:S09]  /*09f0*/  UISETP.GE.U32.AND UP0, UPT, UR5, 0x3, UPT ;  /* 0x000000030500788c */ /* 0x000fd2000bf06070 */
[----:B------:R-:W-:Y:S05]  /*0a00*/  BRA.U !UP0, `(.L_x_28) ;  /* 0x0000000108987547 */ /* 0x000fea000b800000 */
[----:B------:R-:W2:Y:S01]  /*0a10*/  LDCU.128 UR16, c[0x0][0x380] ;  /* 0x00007000ff1077ac */ /* 0x000ea20008000c00 */
[----:B------:R-:W-:Y:S01]  /*0a20*/  IMAD R11, R22, R4, RZ ;  /* 0x00000004160b7224 */ /* 0x000fe200078e02ff */
[----:B------:R-:W-:-:S03]  /*0a30*/  IADD3 R13, P2, PT, R5, R22, RZ ;  /* 0x00000016050d7210 */ /* 0x000fc60007f5e0ff */
[C---:B------:R-:W-:Y:S01]  /*0a40*/  IMAD.IADD R12, R11.reuse, 0x1, R4 ;  /* 0x000000010b0c7824 */ /* 0x040fe200078e0204 */
[----:B------:R-:W-:Y:S01]  /*0a50*/  IADD3 R19, P3, PT, R11, R9, RZ ;  /* 0x000000090b137210 */ /* 0x000fe20007f7e0ff */
[----:B------:R-:W-:-:S03]  /*0a60*/  IMAD.X R28, RZ, RZ, R6, P2 ;  /* 0x000000ffff1c7224 */ /* 0x000fc600010e0606 */
[C---:B------:R-:W-:Y:S01]  /*0a70*/  IADD3 R15, P2, PT, R12.reuse, R9, RZ ;  /* 0x000000090c0f7210 */ /* 0x040fe20007f5e0ff */
[----:B------:R-:W-:Y:S02]  /*0a80*/  IMAD.IADD R12, R12, 0x1, R4 ;  /* 0x000000010c0c7824 */ /* 0x000fe400078e0204 */
[--C-:B------:R-:W-:Y:S02]  /*0a90*/  IMAD.X R26, RZ, RZ, R17.reuse, P3 ;  /* 0x000000ffff1a7224 */ /* 0x100fe400018e0611 */
[----:B------:R-:W-:Y:S01]  /*0aa0*/  IMAD.X R20, RZ, RZ, R17, P2 ;  /* 0x000000ffff147224 */ /* 0x000fe200010e0611 */
[----:B--2---:R-:W-:Y:S02]  /*0ab0*/  LEA R10, P1, R13, UR16, 0x2 ;  /* 0x000000100d0a7c11 */ /* 0x004fe4000f8210ff */
[----:B------:R-:W-:Y:S02]  /*0ac0*/  LEA R14, P2, R15, UR18, 0x2 ;  /* 0x000000120f0e7c11 */ /* 0x000fe4000f8410ff */
[----:B------:R-:W-:-:S02]  /*0ad0*/  LEA R18, P3, R19, UR18, 0x2 ;  /* 0x0000001213127c11 */ /* 0x000fc4000f8610ff */
[----:B------:R-:W-:Y:S02]  /*0ae0*/  LEA.HI.X R11, R13, UR17, R28, 0x2, P1 ;  /* 0x000000110d0b7c11 */ /* 0x000fe400088f141c */
[----:B------:R-:W-:Y:S01]  /*0af0*/  LEA.HI.X R15, R15, UR19, R20, 0x2, P2 ;  /* 0x000000130f0f7c11 */ /* 0x000fe200090f1414 */
[C---:B------:R-:W-:Y:S01]  /*0b00*/  IMAD.IADD R20, R12.reuse, 0x1, R4 ;  /* 0x000000010c147824 */ /* 0x040fe200078e0204 */
[----:B------:R-:W-:Y:S01]  /*0b10*/  IADD3 R13, P1, PT, R12, R9, RZ ;  /* 0x000000090c0d7210 */ /* 0x000fe20007f3e0ff */
[----:B0-----:R-:W2:Y:S01]  /*0b20*/  LDG.E R23, desc[UR8][R10.64] ;  /* 0x000000080a177981 */ /* 0x001ea2000c1e1900 */
[----:B------:R-:W-:Y:S02]  /*0b30*/  LEA.HI.X R19, R19, UR19, R26, 0x2, P3 ;  /* 0x0000001313137c11 */ /* 0x000fe400098f141a */
[----:B------:R-:W-:Y:S01]  /*0b40*/  IADD3.X R26, PT, PT, RZ, R17, RZ, P1, !PT ;  /* 0x00000011ff1a7210 */ /* 0x000fe20000ffe4ff */
[----:B------:R-:W3:Y:S01]  /*0b50*/  LDG.E R14, desc[UR8][R14.64] ;  /* 0x000000080e0e7981 */ /* 0x000ee2000c1e1900 */
[----:B------:R-:W-:-:S02]  /*0b60*/  LEA R12, P1, R13, UR18, 0x2 ;  /* 0x000000120d0c7c11 */ /* 0x000fc4000f8210ff */
[----:B------:R-:W-:Y:S01]  /*0b70*/  IADD3 R21, P2, PT, R20, R9, RZ ;  /* 0x0000000914157210 */ /* 0x000fe20007f5e0ff */
[----:B------:R-:W2:Y:S01]  /*0b80*/  LDG.E R19, desc[UR8][R18.64] ;  /* 0x0000000812137981 */ /* 0x000ea2000c1e1900 */
[----:B------:R-:W-:Y:S02]  /*0b90*/  LEA.HI.X R13, R13, UR19, R26, 0x2, P1 ;  /* 0x000000130d0d7c11 */ /* 0x000fe400088f141a */
[C---:B------:R-:W-:Y:S01]  /*0ba0*/  LEA R20, P1, R21.reuse, UR18, 0x2 ;  /* 0x0000001215147c11 */ /* 0x040fe2000f8210ff */
[----:B------:R-:W-:Y:S01]  /*0bb0*/  IMAD.X R26, RZ, RZ, R17, P2 ;  /* 0x000000ffff1a7224 */ /* 0x000fe200010e0611 */
[----:B------:R-:W3:Y:S04]  /*0bc0*/  LDG.E R25, desc[UR8][R10.64+0x4] ;  /* 0x000004080a197981 */ /* 0x000ee8000c1e1900 */
[----:B------:R-:W-:Y:S01]  /*0bd0*/  LEA.HI.X R21, R21, UR19, R26, 0x2, P1 ;  /* 0x0000001315157c11 */ /* 0x000fe200088f141a */
[----:B------:R-:W4:Y:S04]  /*0be0*/  LDG.E R12, desc[UR8][R12.64] ;  /* 0x000000080c0c7981 */ /* 0x000f28000c1e1900 */
[----:B------:R-:W4:Y:S04]  /*0bf0*/  LDG.E R27, desc[UR8][R10.64+0x8] ;  /* 0x000008080a1b7981 */ /* 0x000f28000c1e1900 */
[----:B------:R-:W5:Y:S04]  /*0c00*/  LDG.E R29, desc[UR8][R10.64+0xc] ;  /* 0x00000c080a1d7981 */ /* 0x000f68000c1e1900 */
[----:B------:R-:W5:Y:S01]  /*0c10*/  LDG.E R20, desc[UR8][R20.64] ;  /* 0x0000000814147981 */ /* 0x000f62000c1e1900 */
[----:B------:R-:W-:-:S02]  /*0c20*/  VIADD R22, R22, 0x4 ;  /* 0x0000000416167836 */ /* 0x000fc40000000000 */
[----:B--2---:R-:W-:-:S04]  /*0c30*/  FFMA R16, R23, R19, R16 ;  /* 0x0000001317107223 */ /* 0x004fc80000000010 */
[----:B---3--:R-:W-:-:S04]  /*0c40*/  FFMA R16, R25, R14, R16 ;  /* 0x0000000e19107223 */ /* 0x008fc80000000010 */
[----:B----4-:R-:W-:-:S04]  /*0c50*/  FFMA R16, R27, R12, R16 ;  /* 0x0000000c1b107223 */ /* 0x010fc80000000010 */
[----:B-----5:R-:W-:-:S07]  /*0c60*/  FFMA R16, R29, R20, R16 ;  /* 0x000000141d107223 */ /* 0x020fce0000000010 */
.L_x_28:
[----:B------:R-:W-:Y:S05]  /*0c70*/  @!P0 BRA `(.L_x_27) ;  /* 0x00000000009c8947 */ /* 0x000fea0003800000 */
[----:B------:R-:W-:Y:S02]  /*0c80*/  ISETP.NE.AND P1, PT, R24, 0x1, PT ;  /* 0x000000011800780c */ /* 0x000fe40003f25270 */
[----:B------:R-:W-:-:S11]  /*0c90*/  LOP3.LUT P0, RZ, R4, 0x1, RZ, 0xc0, !PT ;  /* 0x0000000104ff7812 */ /* 0x000fd6000780c0ff */
[----:B------:R-:W-:Y:S05]  /*0ca0*/  @!P1 BRA `(.L_x_29) ;  /* 0x0000000000589947 */ /* 0x000fea0003800000 */
[----:B------:R-:W2:Y:S01]  /*0cb0*/  LDCU.128 UR16, c[0x0][0x380] ;  /* 0x00007000ff1077ac */ /* 0x000ea20008000c00 */
[----:B------:R-:W-:Y:S01]  /*0cc0*/  IMAD R12, R22, R4, RZ ;  /* 0x00000004160c7224 */ /* 0x000fe200078e02ff */
[----:B------:R-:W-:-:S03]  /*0cd0*/  IADD3 R11, P2, PT, R5, R22, RZ ;  /* 0x00000016050b7210 */ /* 0x000fc60007f5e0ff */
[C---:B------:R-:W-:Y:S01]  /*0ce0*/  IMAD.IADD R20, R12.reuse, 0x1, R4 ;  /* 0x000000010c147824 */ /* 0x040fe200078e0204 */
[----:B------:R-:W-:Y:S01]  /*0cf0*/  IADD3 R13, P3, PT, R12, R9, RZ ;  /* 0x000000090c0d7210 */ /* 0x000fe20007f7e0ff */
[----:B------:R-:W-:-:S03]  /*0d00*/  IMAD.X R14, RZ, RZ, R6, P2 ;  /* 0x000000ffff0e7224 */ /* 0x000fc600010e0606 */
[----:B------:R-:W-:Y:S01]  /*0d10*/  IADD3 R20, P2, PT, R20, R9, RZ ;  /* 0x0000000914147210 */ /* 0x000fe20007f5e0ff */
[----:B------:R-:W-:-:S04]  /*0d20*/  IMAD.X R18, RZ, RZ, R17, P3 ;  /* 0x000000ffff127224 */ /* 0x000fc800018e0611 */
[----:B------:R-:W-:Y:S01]  /*0d30*/  IMAD.X R15, RZ, RZ, R17, P2 ;  /* 0x000000ffff0f7224 */ /* 0x000fe200010e0611 */
[----:B--2---:R-:W-:Y:S02]  /*0d40*/  LEA R10, P1, R11, UR16, 0x2 ;  /* 0x000000100b0a7c11 */ /* 0x004fe4000f8210ff */
[----:B------:R-:W-:Y:S02]  /*0d50*/  LEA R12, P3, R13, UR18, 0x2 ;  /* 0x000000120d0c7c11 */ /* 0x000fe4000f8610ff */
[----:B------:R-:W-:Y:S02]  /*0d60*/  LEA.HI.X R11, R11, UR17, R14, 0x2, P1 ;  /* 0x000000110b0b7c11 */ /* 0x000fe400088f140e */
[----:B------:R-:W-:Y:S02]  /*0d70*/  LEA.HI.X R13, R13, UR19, R18, 0x2, P3 ;  /* 0x000000130d0d7c11 */ /* 0x000fe400098f1412 */
[C---:B------:R-:W-:Y:S01]  /*0d80*/  LEA R14, P1, R20.reuse, UR18, 0x2 ;  /* 0x00000012140e7c11 */ /* 0x040fe2000f8210ff */
[----:B0-----:R-:W2:Y:S03]  /*0d90*/  LDG.E R19, desc[UR8][R10.64] ;  /* 0x000000080a137981 */ /* 0x001ea6000c1e1900 */
[----:B------:R-:W-:Y:S01]  /*0da0*/  LEA.HI.X R15, R20, UR19, R15, 0x2, P1 ;  /* 0x00000013140f7c11 */ /* 0x000fe200088f140f */
[----:B------:R-:W2:Y:S04]  /*0db0*/  LDG.E R12, desc[UR8][R12.64] ;  /* 0x000000080c0c7981 */ /* 0x000ea8000c1e1900 */
[----:B------:R-:W3:Y:S04]  /*0dc0*/  LDG.E R21, desc[UR8][R10.64+0x4] ;  /* 0x000004080a157981 */ /* 0x000ee8000c1e1900 */
[----:B------:R-:W3:Y:S01]  /*0dd0*/  LDG.E R14, desc[UR8][R14.64] ;  /* 0x000000080e0e7981 */ /* 0x000ee2000c1e1900 */
[----:B------:R-:W-:-:S02]  /*0de0*/  VIADD R22, R22, 0x2 ;  /* 0x0000000216167836 */ /* 0x000fc40000000000 */
[----:B--2---:R-:W-:-:S04]  /*0df0*/  FFMA R16, R19, R12, R16 ;  /* 0x0000000c13107223 */ /* 0x004fc80000000010 */
[----:B---3--:R-:W-:-:S07]  /*0e00*/  FFMA R16, R21, R14, R16 ;  /* 0x0000000e15107223 */ /* 0x008fce0000000010 */
.L_x_29:
[----:B------:R-:W-:Y:S05]  /*0e10*/  @!P0 BRA `(.L_x_27) ;  /* 0x0000000000348947 */ /* 0x000fea0003800000 */
[----:B------:R-:W2:Y:S01]  /*0e20*/  LDCU.128 UR16, c[0x0][0x380] ;  /* 0x00007000ff1077ac */ /* 0x000ea20008000c00 */
[----:B------:R-:W-:Y:S01]  /*0e30*/  IMAD R10, R22, R4, RZ ;  /* 0x00000004160a7224 */ /* 0x000fe200078e02ff */
[----:B------:R-:W-:-:S04]  /*0e40*/  IADD3 R22, P0, PT, R5, R22, RZ ;  /* 0x0000001605167210 */ /* 0x000fc80007f1e0ff */
[----:B------:R-:W-:Y:S01]  /*0e50*/  IADD3 R11, P2, PT, R10, R9, RZ ;  /* 0x000000090a0b7210 */ /* 0x000fe20007f5e0ff */
[----:B------:R-:W-:-:S04]  /*0e60*/  IMAD.X R13, RZ, RZ, R6, P0 ;  /* 0x000000ffff0d7224 */ /* 0x000fc800000e0606 */
[----:B------:R-:W-:Y:S01]  /*0e70*/  IMAD.X R14, RZ, RZ, R17, P2 ;  /* 0x000000ffff0e7224 */ /* 0x000fe200010e0611 */
[C---:B--2---:R-:W-:Y:S02]  /*0e80*/  LEA R12, P1, R22.reuse, UR16, 0x2 ;  /* 0x00000010160c7c11 */ /* 0x044fe4000f8210ff */
[C---:B------:R-:W-:Y:S02]  /*0e90*/  LEA R10, P0, R11.reuse, UR18, 0x2 ;  /* 0x000000120b0a7c11 */ /* 0x040fe4000f8010ff */
[----:B------:R-:W-:Y:S02]  /*0ea0*/  LEA.HI.X R13, R22, UR17, R13, 0x2, P1 ;  /* 0x00000011160d7c11 */ /* 0x000fe400088f140d */
[----:B------:R-:W-:-:S04]  /*0eb0*/  LEA.HI.X R11, R11, UR19, R14, 0x2, P0 ;  /* 0x000000130b0b7c11 */ /* 0x000fc800080f140e */
[----:B0-----:R-:W2:Y:S04]  /*0ec0*/  LDG.E R13, desc[UR8][R12.64] ;  /* 0x000000080c0d7981 */ /* 0x001ea8000c1e1900 */
[----:B------:R-:W2:Y:S02]  /*0ed0*/  LDG.E R10, desc[UR8][R10.64] ;  /* 0x000000080a0a7981 */ /* 0x000ea4000c1e1900 */
[----:B--2---:R-:W-:-:S07]  /*0ee0*/  FFMA R16, R13, R10, R16 ;  /* 0x0000000a0d107223 */ /* 0x004fce0000000010 */
.L_x_27:
[----:B------:R-:W2:Y:S01]  /*0ef0*/  LDCU.64 UR10, c[0x0][0x390] ;  /* 0x00007200ff0a77ac */ /* 0x000ea20008000a00 */
[----:B------:R-:W-:Y:S01]  /*0f00*/  IADD3 R11, P0, PT, R5, R9, RZ ;  /* 0x00000009050b7210 */ /* 0x000fe20007f1e0ff */
[----:B------:R-:W-:-:S04]  /*0f10*/  IMAD.IADD R9, R2, 0x1, R9 ;  /* 0x0000000102097824 */ /* 0x000fc800078e0209 */
[----:B------:R-:W-:Y:S01]  /*0f20*/  IMAD.X R12, R6, 0x1, R17, P0 ;  /* 0x00000001060c7824 */ /* 0x000fe200000e0611 */
[----:B--2---:R-:W-:-:S04]  /*0f30*/  LEA R10, P0, R11, UR10, 0x2 ;  /* 0x0000000a0b0a7c11 */ /* 0x004fc8000f8010ff */
[----:B------:R-:W-:Y:S02]  /*0f40*/  LEA.HI.X R11, R11, UR11, R12, 0x2, P0 ;  /* 0x0000000b0b0b7c11 */ /* 0x000fe400080f140c */
[----:B------:R-:W-:-:S03]  /*0f50*/  ISETP.GE.AND P0, PT, R9, R4, PT ;  /* 0x000000040900720c */ /* 0x000fc60003f06270 */
[----:B0-----:R2:W-:Y:S10]  /*0f60*/  STG.E desc[UR8][R10.64], R16 ;  /* 0x000000100a007986 */ /* 0x0015f4000c101908 */
[----:B------:R-:W-:Y:S05]  /*0f70*/  @!P0 BRA `(.L_x_30) ;  /* 0xfffffff000f88947 */ /* 0x000fea000383ffff */
.L_x_24:
[----:B01----:R-:W-:Y:S05]  /*0f80*/  BSYNC.RECONVERGENT B0 ;  /* 0x0000000000007941 */ /* 0x003fea0003800200 */
.L_x_23:
[----:B------:R-:W-:-:S05]  /*0f90*/  IMAD.IADD R3, R2, 0x1, R3 ;  /* 0x0000000102037824 */ /* 0x000fca00078e0203 */
[----:B------:R-:W-:-:S13]  /*0fa0*/  ISETP.GE.AND P0, PT, R3, R4, PT ;  /* 0x000000040300720c */ /* 0x000fda0003f06270 */
[----:B------:R-:W-:Y:S05]  /*0fb0*/  @!P0 BRA `(.L_x_31) ;  /* 0xfffffff000b48947 */ /* 0x000fea000383ffff */
[----:B------:R-:W-:Y:S05]  /*0fc0*/  EXIT ;  /* 0x000000000000794d */ /* 0x000fea0003800000 */
.L_x_32:
        /* <DEDUP_REMOVED lines=11> */
.L_x_42:


//--------------------- .text._Z16add_matrices_GPUPfS_S_i --------------------------
	.section	.text._Z16add_matrices_GPUPfS_S_i,"ax",@progbits
	.align	128
        .global         _Z16add_matrices_GPUPfS_S_i
        .type           _Z16add_matrices_GPUPfS_S_i,@function
        .size           _Z16add_matrices_GPUPfS_S_i,(.L_x_43 - _Z16add_matrices_GPUPfS_S_i)
        .other          _Z16add_matrices_GPUPfS_S_i,@"STO_CUDA_ENTRY STV_DEFAULT"
_Z16add_matrices_GPUPfS_S_i:
.text._Z16add_matrices_GPUPfS_S_i:
        /* <DEDUP_REMOVED lines=15> */
[----:B------:R-:W3:Y:S01]  /*00f0*/  LDCU.64 UR12, c[0x0][0x390] ;  /* 0x00007200ff0c77ac */ /* 0x000ee20008000a00 */
[----:B------:R-:W4:Y:S01]  /*0100*/  LDCU.128 UR8, c[0x0][0x380] ;  /* 0x00007000ff0877ac */ /* 0x000f220008000c00 */
[----:B0-----:R-:W-:Y:S02]  /*0110*/  VIADD R9, R9, UR4 ;  /* 0x0000000409097c36 */ /* 0x001fe40008000000 */
[----:B-12---:R-:W-:-:S07]  /*0120*/  VIADD R11, R11, UR5 ;  /* 0x000000050b0b7c36 */ /* 0x006fce0008000000 */
.L_x_36:
[----:B0-----:R-:W0:Y:S01]  /*0130*/  LDC R19, c[0x0][0x398] ;  /* 0x0000e600ff137b82 */ /* 0x001e220000000800 */
[----:B------:R-:W-:Y:S01]  /*0140*/  BSSY.RECONVERGENT B0, `(.L_x_33) ;  /* 0x0000017000007945 */ /* 0x000fe20003800200 */
[----:B0-----:R-:W-:-:S13]  /*0150*/  ISETP.GE.AND P0, PT, R8, R19, PT ;  /* 0x000000130800720c */ /* 0x001fda0003f06270 */
[----:B------:R-:W-:Y:S05]  /*0160*/  @P0 BRA `(.L_x_34) ;  /* 0x0000000000500947 */ /* 0x000fea0003800000 */
[----:B------:R-:W-:Y:S02]  /*0170*/  IMAD R15, R0, R19, RZ ;  /* 0x00000013000f7224 */ /* 0x000fe400078e02ff */
[----:B------:R-:W-:-:S03]  /*0180*/  IMAD.MOV.U32 R10, RZ, RZ, R8 ;  /* 0x000000ffff0a7224 */ /* 0x000fc600078e0008 */
[----:B------:R-:W-:-:S07]  /*0190*/  SHF.R.S32.HI R17, RZ, 0x1f, R15 ;  /* 0x0000001fff117819 */ /* 0x000fce000001140f */
.L_x_35:
[----:B0-----:R-:W-:-:S04]  /*01a0*/  IADD3 R7, P0, PT, R15, R10, RZ ;  /* 0x0000000a0f077210 */ /* 0x001fc80007f1e0ff */
[----:B------:R-:W-:Y:S01]  /*01b0*/  LEA.HI.X.SX32 R2, R10, R17, 0x1, P0 ;  /* 0x000000110a027211 */ /* 0x000fe200000f0eff */
[----:B------:R-:W-:-:S03]  /*01c0*/  IMAD.SHL.U32 R6, R7, 0x4, RZ ;  /* 0x0000000407067824 */ /* 0x000fc600078e00ff */
[----:B------:R-:W-:Y:S02]  /*01d0*/  SHF.L.U64.HI R7, R7, 0x2, R2 ;  /* 0x0000000207077819 */ /* 0x000fe40000010202 */
[C---:B----4-:R-:W-:Y:S02]  /*01e0*/  IADD3 R4, P1, PT, R6.reuse, UR10, RZ ;  /* 0x0000000a06047c10 */ /* 0x050fe4000ff3e0ff */
[----:B------:R-:W-:Y:S02]  /*01f0*/  IADD3 R2, P0, PT, R6, UR8, RZ ;  /* 0x0000000806027c10 */ /* 0x000fe4000ff1e0ff */
[C---:B------:R-:W-:Y:S02]  /*0200*/  IADD3.X R5, PT, PT, R7.reuse, UR11, RZ, P1, !PT ;  /* 0x0000000b07057c10 */ /* 0x040fe40008ffe4ff */
[----:B------:R-:W-:-:S04]  /*0210*/  IADD3.X R3, PT, PT, R7, UR9, RZ, P0, !PT ;  /* 0x0000000907037c10 */ /* 0x000fc800087fe4ff */
[----:B------:R-:W2:Y:S04]  /*0220*/  LDG.E R5, desc[UR6][R4.64] ;  /* 0x0000000604057981 */ /* 0x000ea8000c1e1900 */
[----:B------:R-:W2:Y:S01]  /*0230*/  LDG.E R2, desc[UR6][R2.64] ;  /* 0x0000000602027981 */ /* 0x000ea2000c1e1900 */
[----:B---3--:R-:W-:-:S04]  /*0240*/  IADD3 R6, P0, PT, R6, UR12, RZ ;  /* 0x0000000c06067c10 */ /* 0x008fc8000ff1e0ff */
[----:B------:R-:W-:Y:S01]  /*0250*/  IADD3.X R7, PT, PT, R7, UR13, RZ, P0, !PT ;  /* 0x0000000d07077c10 */ /* 0x000fe200087fe4ff */
[----:B------:R-:W-:-:S05]  /*0260*/  IMAD.IADD R10, R9, 0x1, R10 ;  /* 0x00000001090a7824 */ /* 0x000fca00078e020a */
[----:B------:R-:W-:Y:S01]  /*0270*/  ISETP.GE.AND P0, PT, R10, R19, PT ;  /* 0x000000130a00720c */ /* 0x000fe20003f06270 */
[----:B--2---:R-:W-:-:S05]  /*0280*/  FADD R13, R2, R5 ;  /* 0x00000005020d7221 */ /* 0x004fca0000000000 */
[----:B------:R0:W-:Y:S07]  /*0290*/  STG.E desc[UR6][R6.64], R13 ;  /* 0x0000000d06007986 */ /* 0x0001ee000c101906 */
[----:B------:R-:W-:Y:S05]  /*02a0*/  @!P0 BRA `(.L_x_35) ;  /* 0xfffffffc00bc8947 */ /* 0x000fea000383ffff */
.L_x_34:
[----:B---34-:R-:W-:Y:S05]  /*02b0*/  BSYNC.RECONVERGENT B0 ;  /* 0x0000000000007941 */ /* 0x018fea0003800200 */
.L_x_33:
[----:B------:R-:W-:-:S05]  /*02c0*/  IMAD.IADD R0, R11, 0x1, R0 ;  /* 0x000000010b007824 */ /* 0x000fca00078e0200 */
[----:B------:R-:W-:-:S13]  /*02d0*/  ISETP.GE.AND P0, PT, R0, R19, PT ;  /* 0x000000130000720c */ /* 0x000fda0003f06270 */
[----:B------:R-:W-:Y:S05]  /*02e0*/  @!P0 BRA `(.L_x_36) ;  /* 0xfffffffc00908947 */ /* 0x000fea000383ffff */
[----:B------:R-:W-:Y:S05]  /*02f0*/  EXIT ;  /* 0x000000000000794d */ /* 0x000fea0003800000 */
.L_x_37:
        /* <DEDUP_REMOVED lines=16> */
.L_x_43:


//--------------------- .nv.shared.reserved.0     --------------------------
	.section	.nv.shared.reserved.0,"aw",@nobits
	.weak		__nv_reservedSMEM_offset_0_alias
	.size		__nv_reservedSMEM_offset_0_alias, 0, 64
	.other		__nv_reservedSMEM_offset_0_alias,@"STO_CUDA_RESERVED_SHARED STV_DEFAULT"
__nv_reservedSMEM_offset_0_alias:
	.zero		0
	.zero		64


//--------------------- .nv.constant0._Z24multiple_matrices_sharedPfS_S_ii --------------------------
	.section	.nv.constant0._Z24multiple_matrices_sharedPfS_S_ii,"a",@progbits
	.sectionflags	@""
	.align	4
.nv.constant0._Z24multiple_matrices_sharedPfS_S_ii:
	.zero		928


//--------------------- .nv.constant0._Z13add_three_GPUPfS_S_S_i --------------------------
	.section	.nv.constant0._Z13add_three_GPUPfS_S_S_i,"a",@progbits
	.sectionflags	@""
	.align	4
.nv.constant0._Z13add_three_GPUPfS_S_S_i:
	.zero		932


//--------------------- .nv.constant0._Z25transpose_copy_matrix_GPUPfS_i --------------------------
	.section	.nv.constant0._Z25transpose_copy_matrix_GPUPfS_i,"a",@progbits
	.sectionflags	@""
	.align	4
.nv.constant0._Z25transpose_copy_matrix_GPUPfS_i:
	.zero		916


//--------------------- .nv.constant0._Z20transpose_matrix_GPUPfi --------------------------
	.section	.nv.constant0._Z20transpose_matrix_GPUPfi,"a",@progbits
	.sectionflags	@""
	.align	4
.nv.constant0._Z20transpose_matrix_GPUPfi:
	.zero		908


//--------------------- .nv.constant0._Z21multiple_matrices_GPUPfS_S_i --------------------------
	.section	.nv.constant0._Z21multiple_matrices_GPUPfS_S_i,"a",@progbits
	.sectionflags	@""
	.align	4
.nv.constant0._Z21multiple_matrices_GPUPfS_S_i:
	.zero		924


//--------------------- .nv.constant0._Z16add_matrices_GPUPfS_S_i --------------------------
	.section	.nv.constant0._Z16add_matrices_GPUPfS_S_i,"a",@progbits
	.sectionflags	@""
	.align	4
.nv.constant0._Z16add_matrices_GPUPfS_S_i:
	.zero		924


//--------------------- SYMBOLS --------------------------

	.type		.nv.reservedSmem.offset0,@object
	.size		.nv.reservedSmem.offset0,0x4
